//
// Generated by NVIDIA NVVM Compiler
//
// Compiler Build ID: CL-36424714
// Cuda compilation tools, release 13.0, V13.0.88
// Based on NVVM 20.0.0
//

.version 9.0
.target sm_100
.address_size 64

	// .globl	_Z21find_best_pins_kernelPiS_iiPmPhS1_i

.visible .entry _Z21find_best_pins_kernelPiS_iiPmPhS1_i(
	.param .u64 .ptr .align 1 _Z21find_best_pins_kernelPiS_iiPmPhS1_i_param_0,
	.param .u64 .ptr .align 1 _Z21find_best_pins_kernelPiS_iiPmPhS1_i_param_1,
	.param .u32 _Z21find_best_pins_kernelPiS_iiPmPhS1_i_param_2,
	.param .u32 _Z21find_best_pins_kernelPiS_iiPmPhS1_i_param_3,
	.param .u64 .ptr .align 1 _Z21find_best_pins_kernelPiS_iiPmPhS1_i_param_4,
	.param .u64 .ptr .align 1 _Z21find_best_pins_kernelPiS_iiPmPhS1_i_param_5,
	.param .u64 .ptr .align 1 _Z21find_best_pins_kernelPiS_iiPmPhS1_i_param_6,
	.param .u32 _Z21find_best_pins_kernelPiS_iiPmPhS1_i_param_7
)
{
	.local .align 16 .b8 	__local_depot0[16384];
	.reg .b64 	%SP;
	.reg .b64 	%SPL;
	.reg .pred 	%p<90>;
	.reg .b16 	%rs<11>;
	.reg .b32 	%r<338>;
	.reg .b32 	%f<98>;
	.reg .b64 	%rd<353>;
	.reg .b64 	%fd<17>;

	mov.u64 	%SPL, __local_depot0;
	ld.param.u64 	%rd125, [_Z21find_best_pins_kernelPiS_iiPmPhS1_i_param_0];
	ld.param.u64 	%rd126, [_Z21find_best_pins_kernelPiS_iiPmPhS1_i_param_1];
	ld.param.u32 	%r61, [_Z21find_best_pins_kernelPiS_iiPmPhS1_i_param_2];
	ld.param.u32 	%r62, [_Z21find_best_pins_kernelPiS_iiPmPhS1_i_param_3];
	ld.param.u64 	%rd127, [_Z21find_best_pins_kernelPiS_iiPmPhS1_i_param_5];
	ld.param.u64 	%rd128, [_Z21find_best_pins_kernelPiS_iiPmPhS1_i_param_6];
	ld.param.u32 	%r63, [_Z21find_best_pins_kernelPiS_iiPmPhS1_i_param_7];
	cvta.to.global.u64 	%rd1, %rd128;
	cvta.to.global.u64 	%rd2, %rd127;
	cvta.to.global.u64 	%rd129, %rd126;
	cvta.to.global.u64 	%rd130, %rd125;
	add.u64 	%rd3, %SPL, 0;
	add.u64 	%rd4, %SPL, 8192;
	mov.u32 	%r64, %ctaid.x;
	mov.u32 	%r65, %ntid.x;
	mov.u32 	%r66, %tid.x;
	mad.lo.s32 	%r1, %r64, %r65, %r66;
	mov.u32 	%r67, %ctaid.y;
	mov.u32 	%r68, %ntid.y;
	mov.u32 	%r69, %tid.y;
	mad.lo.s32 	%r2, %r67, %r68, %r69;
	mul.wide.s32 	%rd133, %r1, 4;
	add.s64 	%rd134, %rd130, %rd133;
	ld.global.u32 	%r3, [%rd134];
	add.s64 	%rd135, %rd129, %rd133;
	ld.global.u32 	%r4, [%rd135];
	mul.wide.u32 	%rd136, %r2, 4;
	add.s64 	%rd137, %rd130, %rd136;
	ld.global.u32 	%r5, [%rd137];
	add.s64 	%rd138, %rd129, %rd136;
	ld.global.u32 	%r6, [%rd138];
	setp.ne.s32 	%p1, %r3, %r5;
	@%p1 bra 	$L__BB0_14;
	min.s32 	%r122, %r4, %r6;
	max.s32 	%r7, %r4, %r6;
	cvt.s64.s32 	%rd5, %r122;
	setp.le.u32 	%p57, %r7, %r122;
	@%p57 bra 	$L__BB0_13;
	cvt.s64.s32 	%rd190, %r7;
	add.s64 	%rd191, %rd5, 1;
	max.u64 	%rd192, %rd190, %rd191;
	sub.s64 	%rd6, %rd192, %rd5;
	and.b64  	%rd7, %rd6, 7;
	sub.s64 	%rd193, %rd5, %rd192;
	setp.gt.u64 	%p58, %rd193, -8;
	mov.u64 	%rd309, %rd5;
	@%p58 bra 	$L__BB0_5;
	cvt.u32.u64 	%r123, %rd5;
	and.b64  	%rd305, %rd6, -8;
	add.s32 	%r322, %r123, 3;
	add.s64 	%rd307, %rd4, 16;
	add.s64 	%rd306, %rd3, 16;
	mov.u64 	%rd309, %rd5;
$L__BB0_4:
	.pragma "nounroll";
	add.s32 	%r124, %r322, -3;
	add.s32 	%r125, %r322, -2;
	add.s32 	%r126, %r322, -1;
	st.local.v4.u32 	[%rd306+-16], {%r3, %r3, %r3, %r3};
	add.s32 	%r127, %r322, 4;
	st.local.v4.u32 	[%rd307+-16], {%r124, %r125, %r126, %r322};
	add.s32 	%r128, %r322, 1;
	add.s32 	%r129, %r322, 2;
	add.s32 	%r130, %r322, 3;
	st.local.v4.u32 	[%rd306], {%r3, %r3, %r3, %r3};
	st.local.v4.u32 	[%rd307], {%r128, %r129, %r130, %r127};
	add.s64 	%rd309, %rd309, 8;
	add.s32 	%r322, %r322, 8;
	add.s64 	%rd307, %rd307, 32;
	add.s64 	%rd306, %rd306, 32;
	add.s64 	%rd305, %rd305, -8;
	setp.ne.s64 	%p59, %rd305, 0;
	@%p59 bra 	$L__BB0_4;
$L__BB0_5:
	setp.eq.s64 	%p60, %rd7, 0;
	@%p60 bra 	$L__BB0_13;
	and.b64  	%rd20, %rd6, 3;
	setp.lt.u64 	%p61, %rd7, 4;
	@%p61 bra 	$L__BB0_8;
	sub.s64 	%rd194, %rd309, %rd5;
	shl.b64 	%rd195, %rd194, 2;
	add.s64 	%rd196, %rd3, %rd195;
	st.local.u32 	[%rd196], %r3;
	cvt.u32.u64 	%r131, %rd309;
	add.s64 	%rd197, %rd4, %rd195;
	st.local.u32 	[%rd197], %r131;
	st.local.u32 	[%rd196+4], %r3;
	add.s32 	%r132, %r131, 1;
	st.local.u32 	[%rd197+4], %r132;
	st.local.u32 	[%rd196+8], %r3;
	add.s32 	%r133, %r131, 2;
	st.local.u32 	[%rd197+8], %r133;
	st.local.u32 	[%rd196+12], %r3;
	add.s32 	%r134, %r131, 3;
	st.local.u32 	[%rd197+12], %r134;
	add.s64 	%rd309, %rd309, 4;
$L__BB0_8:
	setp.eq.s64 	%p62, %rd20, 0;
	@%p62 bra 	$L__BB0_13;
	setp.eq.s64 	%p63, %rd20, 1;
	@%p63 bra 	$L__BB0_11;
	sub.s64 	%rd198, %rd309, %rd5;
	shl.b64 	%rd199, %rd198, 2;
	add.s64 	%rd200, %rd3, %rd199;
	st.local.u32 	[%rd200], %r3;
	cvt.u32.u64 	%r135, %rd309;
	add.s64 	%rd201, %rd4, %rd199;
	st.local.u32 	[%rd201], %r135;
	st.local.u32 	[%rd200+4], %r3;
	add.s32 	%r136, %r135, 1;
	st.local.u32 	[%rd201+4], %r136;
	add.s64 	%rd309, %rd309, 2;
$L__BB0_11:
	and.b64  	%rd202, %rd6, 1;
	setp.eq.b64 	%p64, %rd202, 1;
	not.pred 	%p65, %p64;
	@%p65 bra 	$L__BB0_13;
	sub.s64 	%rd203, %rd309, %rd5;
	shl.b64 	%rd204, %rd203, 2;
	add.s64 	%rd205, %rd3, %rd204;
	st.local.u32 	[%rd205], %r3;
	add.s64 	%rd206, %rd4, %rd204;
	st.local.u32 	[%rd206], %rd309;
$L__BB0_13:
	cvt.u32.u64 	%r137, %rd5;
	sub.s32 	%r324, %r7, %r137;
	bra.uni 	$L__BB0_49;
$L__BB0_14:
	setp.ne.s32 	%p2, %r4, %r6;
	@%p2 bra 	$L__BB0_28;
	min.s32 	%r106, %r3, %r5;
	max.s32 	%r12, %r3, %r5;
	cvt.s64.s32 	%rd25, %r106;
	setp.le.u32 	%p48, %r12, %r106;
	@%p48 bra 	$L__BB0_27;
	cvt.s64.s32 	%rd173, %r12;
	add.s64 	%rd174, %rd25, 1;
	max.u64 	%rd175, %rd173, %rd174;
	sub.s64 	%rd26, %rd175, %rd25;
	and.b64  	%rd27, %rd26, 7;
	sub.s64 	%rd176, %rd25, %rd175;
	setp.gt.u64 	%p49, %rd176, -8;
	mov.u64 	%rd316, %rd25;
	@%p49 bra 	$L__BB0_19;
	cvt.u32.u64 	%r107, %rd25;
	and.b64  	%rd312, %rd26, -8;
	add.s32 	%r323, %r107, 3;
	add.s64 	%rd314, %rd3, 16;
	add.s64 	%rd313, %rd4, 16;
	mov.u64 	%rd316, %rd25;
$L__BB0_18:
	.pragma "nounroll";
	add.s32 	%r108, %r323, -3;
	add.s32 	%r109, %r323, -2;
	add.s32 	%r110, %r323, -1;
	st.local.v4.u32 	[%rd313+-16], {%r4, %r4, %r4, %r4};
	add.s32 	%r111, %r323, 4;
	st.local.v4.u32 	[%rd314+-16], {%r108, %r109, %r110, %r323};
	add.s32 	%r112, %r323, 1;
	add.s32 	%r113, %r323, 2;
	add.s32 	%r114, %r323, 3;
	st.local.v4.u32 	[%rd313], {%r4, %r4, %r4, %r4};
	st.local.v4.u32 	[%rd314], {%r112, %r113, %r114, %r111};
	add.s64 	%rd316, %rd316, 8;
	add.s32 	%r323, %r323, 8;
	add.s64 	%rd314, %rd314, 32;
	add.s64 	%rd313, %rd313, 32;
	add.s64 	%rd312, %rd312, -8;
	setp.ne.s64 	%p50, %rd312, 0;
	@%p50 bra 	$L__BB0_18;
$L__BB0_19:
	setp.eq.s64 	%p51, %rd27, 0;
	@%p51 bra 	$L__BB0_27;
	and.b64  	%rd40, %rd26, 3;
	setp.lt.u64 	%p52, %rd27, 4;
	@%p52 bra 	$L__BB0_22;
	sub.s64 	%rd177, %rd316, %rd25;
	shl.b64 	%rd178, %rd177, 2;
	add.s64 	%rd179, %rd4, %rd178;
	st.local.u32 	[%rd179], %r4;
	cvt.u32.u64 	%r115, %rd316;
	add.s64 	%rd180, %rd3, %rd178;
	st.local.u32 	[%rd180], %r115;
	st.local.u32 	[%rd179+4], %r4;
	add.s32 	%r116, %r115, 1;
	st.local.u32 	[%rd180+4], %r116;
	st.local.u32 	[%rd179+8], %r4;
	add.s32 	%r117, %r115, 2;
	st.local.u32 	[%rd180+8], %r117;
	st.local.u32 	[%rd179+12], %r4;
	add.s32 	%r118, %r115, 3;
	st.local.u32 	[%rd180+12], %r118;
	add.s64 	%rd316, %rd316, 4;
$L__BB0_22:
	setp.eq.s64 	%p53, %rd40, 0;
	@%p53 bra 	$L__BB0_27;
	setp.eq.s64 	%p54, %rd40, 1;
	@%p54 bra 	$L__BB0_25;
	sub.s64 	%rd181, %rd316, %rd25;
	shl.b64 	%rd182, %rd181, 2;
	add.s64 	%rd183, %rd4, %rd182;
	st.local.u32 	[%rd183], %r4;
	cvt.u32.u64 	%r119, %rd316;
	add.s64 	%rd184, %rd3, %rd182;
	st.local.u32 	[%rd184], %r119;
	st.local.u32 	[%rd183+4], %r4;
	add.s32 	%r120, %r119, 1;
	st.local.u32 	[%rd184+4], %r120;
	add.s64 	%rd316, %rd316, 2;
$L__BB0_25:
	and.b64  	%rd185, %rd26, 1;
	setp.eq.b64 	%p55, %rd185, 1;
	not.pred 	%p56, %p55;
	@%p56 bra 	$L__BB0_27;
	sub.s64 	%rd186, %rd316, %rd25;
	shl.b64 	%rd187, %rd186, 2;
	add.s64 	%rd188, %rd4, %rd187;
	st.local.u32 	[%rd188], %r4;
	add.s64 	%rd189, %rd3, %rd187;
	st.local.u32 	[%rd189], %rd316;
$L__BB0_27:
	cvt.u32.u64 	%r121, %rd25;
	sub.s32 	%r324, %r12, %r121;
	bra.uni 	$L__BB0_49;
$L__BB0_28:
	sub.s32 	%r70, %r3, %r5;
	abs.s32 	%r71, %r70;
	sub.s32 	%r72, %r4, %r6;
	abs.s32 	%r73, %r72;
	setp.le.s32 	%p3, %r71, %r73;
	@%p3 bra 	$L__BB0_39;
	setp.gt.s32 	%p26, %r3, %r5;
	max.s32 	%r17, %r3, %r5;
	min.s32 	%r90, %r3, %r5;
	selp.b32 	%r91, %r6, %r4, %p26;
	selp.b32 	%r92, %r4, %r6, %p26;
	cvt.rn.f32.s32 	%f56, %r92;
	cvt.rn.f32.s32 	%f57, %r91;
	sub.f32 	%f58, %f56, %f57;
	cvt.rn.f32.s32 	%f59, %r17;
	cvt.rn.f32.s32 	%f60, %r90;
	sub.f32 	%f61, %f59, %f60;
	div.rn.f32 	%f1, %f58, %f61;
	mul.f32 	%f62, %f1, %f60;
	sub.f32 	%f2, %f57, %f62;
	cvt.s64.s32 	%rd45, %r90;
	setp.ge.u32 	%p27, %r90, %r17;
	@%p27 bra 	$L__BB0_38;
	cvt.s64.s32 	%rd156, %r17;
	cvt.rn.f64.s32 	%fd1, %r62;
	add.s32 	%r93, %r62, -1;
	cvt.rn.f32.s32 	%f3, %r93;
	add.s64 	%rd157, %rd45, 1;
	max.u64 	%rd158, %rd156, %rd157;
	sub.s64 	%rd46, %rd158, %rd45;
	sub.s64 	%rd159, %rd45, %rd158;
	setp.gt.u64 	%p28, %rd159, -4;
	mov.u64 	%rd323, %rd45;
	@%p28 bra 	$L__BB0_33;
	and.b64  	%rd319, %rd46, -4;
	mov.u64 	%rd320, %rd3;
	mov.u64 	%rd321, %rd4;
	mov.u64 	%rd323, %rd45;
$L__BB0_32:
	.pragma "nounroll";
	cvt.rn.f32.u64 	%f63, %rd323;
	fma.rn.f32 	%f64, %f1, %f63, %f2;
	cvt.f64.f32 	%fd10, %f64;
	setp.ge.f64 	%p29, %fd10, %fd1;
	selp.f32 	%f65, %f3, %f64, %p29;
	setp.lt.f32 	%p30, %f65, 0f00000000;
	selp.f32 	%f66, 0f00000000, %f65, %p30;
	cvt.rmi.f32.f32 	%f67, %f66;
	cvt.rzi.s32.f32 	%r94, %f67;
	add.s64 	%rd160, %rd323, 1;
	cvt.rn.f32.u64 	%f68, %rd160;
	fma.rn.f32 	%f69, %f1, %f68, %f2;
	cvt.f64.f32 	%fd11, %f69;
	setp.ge.f64 	%p31, %fd11, %fd1;
	selp.f32 	%f70, %f3, %f69, %p31;
	setp.lt.f32 	%p32, %f70, 0f00000000;
	selp.f32 	%f71, 0f00000000, %f70, %p32;
	cvt.rmi.f32.f32 	%f72, %f71;
	cvt.rzi.s32.f32 	%r95, %f72;
	add.s64 	%rd161, %rd323, 2;
	cvt.rn.f32.u64 	%f73, %rd161;
	fma.rn.f32 	%f74, %f1, %f73, %f2;
	cvt.f64.f32 	%fd12, %f74;
	setp.ge.f64 	%p33, %fd12, %fd1;
	selp.f32 	%f75, %f3, %f74, %p33;
	setp.lt.f32 	%p34, %f75, 0f00000000;
	selp.f32 	%f76, 0f00000000, %f75, %p34;
	cvt.rmi.f32.f32 	%f77, %f76;
	cvt.rzi.s32.f32 	%r96, %f77;
	cvt.u32.u64 	%r97, %rd323;
	cvt.u32.u64 	%r98, %rd160;
	cvt.u32.u64 	%r99, %rd161;
	add.s64 	%rd162, %rd323, 3;
	cvt.u32.u64 	%r100, %rd162;
	st.local.v4.u32 	[%rd320], {%r97, %r98, %r99, %r100};
	cvt.rn.f32.u64 	%f78, %rd162;
	fma.rn.f32 	%f79, %f1, %f78, %f2;
	cvt.f64.f32 	%fd13, %f79;
	setp.ge.f64 	%p35, %fd13, %fd1;
	selp.f32 	%f80, %f3, %f79, %p35;
	setp.lt.f32 	%p36, %f80, 0f00000000;
	selp.f32 	%f81, 0f00000000, %f80, %p36;
	cvt.rmi.f32.f32 	%f82, %f81;
	cvt.rzi.s32.f32 	%r101, %f82;
	st.local.v4.u32 	[%rd321], {%r94, %r95, %r96, %r101};
	add.s64 	%rd323, %rd323, 4;
	add.s64 	%rd321, %rd321, 16;
	add.s64 	%rd320, %rd320, 16;
	add.s64 	%rd319, %rd319, -4;
	setp.ne.s64 	%p37, %rd319, 0;
	@%p37 bra 	$L__BB0_32;
$L__BB0_33:
	and.b64  	%rd58, %rd46, 3;
	setp.eq.s64 	%p38, %rd58, 0;
	@%p38 bra 	$L__BB0_38;
	setp.eq.s64 	%p39, %rd58, 1;
	@%p39 bra 	$L__BB0_36;
	sub.s64 	%rd163, %rd323, %rd45;
	shl.b64 	%rd164, %rd163, 2;
	add.s64 	%rd165, %rd3, %rd164;
	st.local.u32 	[%rd165], %rd323;
	cvt.rn.f32.u64 	%f83, %rd323;
	fma.rn.f32 	%f84, %f1, %f83, %f2;
	cvt.f64.f32 	%fd14, %f84;
	setp.ge.f64 	%p40, %fd14, %fd1;
	selp.f32 	%f85, %f3, %f84, %p40;
	setp.lt.f32 	%p41, %f85, 0f00000000;
	selp.f32 	%f86, 0f00000000, %f85, %p41;
	cvt.rmi.f32.f32 	%f87, %f86;
	cvt.rzi.s32.f32 	%r102, %f87;
	add.s64 	%rd166, %rd4, %rd164;
	st.local.u32 	[%rd166], %r102;
	add.s64 	%rd167, %rd323, 1;
	st.local.u32 	[%rd165+4], %rd167;
	cvt.rn.f32.u64 	%f88, %rd167;
	fma.rn.f32 	%f89, %f1, %f88, %f2;
	cvt.f64.f32 	%fd15, %f89;
	setp.ge.f64 	%p42, %fd15, %fd1;
	selp.f32 	%f90, %f3, %f89, %p42;
	setp.lt.f32 	%p43, %f90, 0f00000000;
	selp.f32 	%f91, 0f00000000, %f90, %p43;
	cvt.rmi.f32.f32 	%f92, %f91;
	cvt.rzi.s32.f32 	%r103, %f92;
	st.local.u32 	[%rd166+4], %r103;
	add.s64 	%rd323, %rd323, 2;
$L__BB0_36:
	and.b64  	%rd168, %rd46, 1;
	setp.eq.b64 	%p44, %rd168, 1;
	not.pred 	%p45, %p44;
	@%p45 bra 	$L__BB0_38;
	sub.s64 	%rd169, %rd323, %rd45;
	shl.b64 	%rd170, %rd169, 2;
	add.s64 	%rd171, %rd3, %rd170;
	st.local.u32 	[%rd171], %rd323;
	cvt.rn.f32.u64 	%f93, %rd323;
	fma.rn.f32 	%f94, %f1, %f93, %f2;
	cvt.f64.f32 	%fd16, %f94;
	setp.ge.f64 	%p46, %fd16, %fd1;
	selp.f32 	%f95, %f3, %f94, %p46;
	setp.lt.f32 	%p47, %f95, 0f00000000;
	selp.f32 	%f96, 0f00000000, %f95, %p47;
	cvt.rmi.f32.f32 	%f97, %f96;
	cvt.rzi.s32.f32 	%r104, %f97;
	add.s64 	%rd172, %rd4, %rd170;
	st.local.u32 	[%rd172], %r104;
$L__BB0_38:
	cvt.u32.u64 	%r105, %rd45;
	sub.s32 	%r324, %r17, %r105;
	bra.uni 	$L__BB0_49;
$L__BB0_39:
	setp.gt.s32 	%p4, %r4, %r6;
	selp.b32 	%r74, %r5, %r3, %p4;
	min.s32 	%r75, %r4, %r6;
	max.s32 	%r19, %r4, %r6;
	selp.b32 	%r76, %r3, %r5, %p4;
	cvt.rn.f32.s32 	%f9, %r19;
	cvt.rn.f32.s32 	%f4, %r75;
	sub.f32 	%f10, %f9, %f4;
	cvt.rn.f32.s32 	%f11, %r76;
	cvt.rn.f32.s32 	%f5, %r74;
	sub.f32 	%f12, %f11, %f5;
	div.rn.f32 	%f6, %f10, %f12;
	cvt.s64.s32 	%rd61, %r75;
	setp.ge.u32 	%p5, %r75, %r19;
	@%p5 bra 	$L__BB0_48;
	cvt.s64.s32 	%rd139, %r19;
	mul.f32 	%f13, %f6, %f5;
	sub.f32 	%f7, %f13, %f4;
	cvt.rn.f64.s32 	%fd2, %r62;
	add.s32 	%r77, %r62, -1;
	cvt.rn.f32.s32 	%f8, %r77;
	add.s64 	%rd140, %rd61, 1;
	max.u64 	%rd141, %rd139, %rd140;
	sub.s64 	%rd62, %rd141, %rd61;
	sub.s64 	%rd142, %rd61, %rd141;
	setp.gt.u64 	%p6, %rd142, -4;
	mov.u64 	%rd329, %rd61;
	@%p6 bra 	$L__BB0_43;
	and.b64  	%rd325, %rd62, -4;
	mov.u64 	%rd326, %rd4;
	mov.u64 	%rd327, %rd3;
	mov.u64 	%rd329, %rd61;
$L__BB0_42:
	.pragma "nounroll";
	cvt.rn.f32.u64 	%f14, %rd329;
	add.f32 	%f15, %f7, %f14;
	div.rn.f32 	%f16, %f15, %f6;
	cvt.f64.f32 	%fd3, %f16;
	setp.ge.f64 	%p7, %fd3, %fd2;
	selp.f32 	%f17, %f8, %f16, %p7;
	setp.lt.f32 	%p8, %f17, 0f00000000;
	selp.f32 	%f18, 0f00000000, %f17, %p8;
	cvt.rmi.f32.f32 	%f19, %f18;
	cvt.rzi.s32.f32 	%r78, %f19;
	add.s64 	%rd143, %rd329, 1;
	cvt.rn.f32.u64 	%f20, %rd143;
	add.f32 	%f21, %f7, %f20;
	div.rn.f32 	%f22, %f21, %f6;
	cvt.f64.f32 	%fd4, %f22;
	setp.ge.f64 	%p9, %fd4, %fd2;
	selp.f32 	%f23, %f8, %f22, %p9;
	setp.lt.f32 	%p10, %f23, 0f00000000;
	selp.f32 	%f24, 0f00000000, %f23, %p10;
	cvt.rmi.f32.f32 	%f25, %f24;
	cvt.rzi.s32.f32 	%r79, %f25;
	add.s64 	%rd144, %rd329, 2;
	cvt.rn.f32.u64 	%f26, %rd144;
	add.f32 	%f27, %f7, %f26;
	div.rn.f32 	%f28, %f27, %f6;
	cvt.f64.f32 	%fd5, %f28;
	setp.ge.f64 	%p11, %fd5, %fd2;
	selp.f32 	%f29, %f8, %f28, %p11;
	setp.lt.f32 	%p12, %f29, 0f00000000;
	selp.f32 	%f30, 0f00000000, %f29, %p12;
	cvt.rmi.f32.f32 	%f31, %f30;
	cvt.rzi.s32.f32 	%r80, %f31;
	cvt.u32.u64 	%r81, %rd329;
	cvt.u32.u64 	%r82, %rd143;
	cvt.u32.u64 	%r83, %rd144;
	add.s64 	%rd145, %rd329, 3;
	cvt.u32.u64 	%r84, %rd145;
	st.local.v4.u32 	[%rd326], {%r81, %r82, %r83, %r84};
	cvt.rn.f32.u64 	%f32, %rd145;
	add.f32 	%f33, %f7, %f32;
	div.rn.f32 	%f34, %f33, %f6;
	cvt.f64.f32 	%fd6, %f34;
	setp.ge.f64 	%p13, %fd6, %fd2;
	selp.f32 	%f35, %f8, %f34, %p13;
	setp.lt.f32 	%p14, %f35, 0f00000000;
	selp.f32 	%f36, 0f00000000, %f35, %p14;
	cvt.rmi.f32.f32 	%f37, %f36;
	cvt.rzi.s32.f32 	%r85, %f37;
	st.local.v4.u32 	[%rd327], {%r78, %r79, %r80, %r85};
	add.s64 	%rd329, %rd329, 4;
	add.s64 	%rd327, %rd327, 16;
	add.s64 	%rd326, %rd326, 16;
	add.s64 	%rd325, %rd325, -4;
	setp.ne.s64 	%p15, %rd325, 0;
	@%p15 bra 	$L__BB0_42;
$L__BB0_43:
	and.b64  	%rd74, %rd62, 3;
	setp.eq.s64 	%p16, %rd74, 0;
	@%p16 bra 	$L__BB0_48;
	setp.eq.s64 	%p17, %rd74, 1;
	@%p17 bra 	$L__BB0_46;
	sub.s64 	%rd146, %rd329, %rd61;
	shl.b64 	%rd147, %rd146, 2;
	add.s64 	%rd148, %rd4, %rd147;
	st.local.u32 	[%rd148], %rd329;
	cvt.rn.f32.u64 	%f38, %rd329;
	add.f32 	%f39, %f7, %f38;
	div.rn.f32 	%f40, %f39, %f6;
	cvt.f64.f32 	%fd7, %f40;
	setp.ge.f64 	%p18, %fd7, %fd2;
	selp.f32 	%f41, %f8, %f40, %p18;
	setp.lt.f32 	%p19, %f41, 0f00000000;
	selp.f32 	%f42, 0f00000000, %f41, %p19;
	cvt.rmi.f32.f32 	%f43, %f42;
	cvt.rzi.s32.f32 	%r86, %f43;
	add.s64 	%rd149, %rd3, %rd147;
	st.local.u32 	[%rd149], %r86;
	add.s64 	%rd150, %rd329, 1;
	st.local.u32 	[%rd148+4], %rd150;
	cvt.rn.f32.u64 	%f44, %rd150;
	add.f32 	%f45, %f7, %f44;
	div.rn.f32 	%f46, %f45, %f6;
	cvt.f64.f32 	%fd8, %f46;
	setp.ge.f64 	%p20, %fd8, %fd2;
	selp.f32 	%f47, %f8, %f46, %p20;
	setp.lt.f32 	%p21, %f47, 0f00000000;
	selp.f32 	%f48, 0f00000000, %f47, %p21;
	cvt.rmi.f32.f32 	%f49, %f48;
	cvt.rzi.s32.f32 	%r87, %f49;
	st.local.u32 	[%rd149+4], %r87;
	add.s64 	%rd329, %rd329, 2;
$L__BB0_46:
	and.b64  	%rd151, %rd62, 1;
	setp.eq.b64 	%p22, %rd151, 1;
	not.pred 	%p23, %p22;
	@%p23 bra 	$L__BB0_48;
	sub.s64 	%rd152, %rd329, %rd61;
	shl.b64 	%rd153, %rd152, 2;
	add.s64 	%rd154, %rd4, %rd153;
	st.local.u32 	[%rd154], %rd329;
	cvt.rn.f32.u64 	%f50, %rd329;
	add.f32 	%f51, %f7, %f50;
	div.rn.f32 	%f52, %f51, %f6;
	cvt.f64.f32 	%fd9, %f52;
	setp.ge.f64 	%p24, %fd9, %fd2;
	selp.f32 	%f53, %f8, %f52, %p24;
	setp.lt.f32 	%p25, %f53, 0f00000000;
	selp.f32 	%f54, 0f00000000, %f53, %p25;
	cvt.rmi.f32.f32 	%f55, %f54;
	cvt.rzi.s32.f32 	%r88, %f55;
	add.s64 	%rd155, %rd3, %rd153;
	st.local.u32 	[%rd155], %r88;
$L__BB0_48:
	cvt.u32.u64 	%r89, %rd61;
	sub.s32 	%r324, %r19, %r89;
$L__BB0_49:
	setp.lt.s32 	%p66, %r63, 1;
	mov.b64 	%rd340, 0;
	@%p66 bra 	$L__BB0_62;
	and.b32  	%r22, %r63, 15;
	setp.lt.u32 	%p67, %r63, 16;
	mov.b64 	%rd340, 0;
	mov.b32 	%r325, 0;
	@%p67 bra 	$L__BB0_53;
	and.b32  	%r325, %r63, 2147483632;
	neg.s32 	%r329, %r325;
	add.s64 	%rd342, %rd2, 7;
	add.s64 	%rd341, %rd1, 7;
	mov.b64 	%rd340, 0;
$L__BB0_52:
	.pragma "nounroll";
	ld.global.u8 	%r139, [%rd342+-7];
	ld.global.u8 	%r140, [%rd341+-7];
	sub.s32 	%r141, %r139, %r140;
	mul.lo.s32 	%r142, %r141, %r141;
	cvt.u64.u32 	%rd211, %r142;
	add.s64 	%rd212, %rd340, %rd211;
	ld.global.u8 	%r143, [%rd342+-6];
	ld.global.u8 	%r144, [%rd341+-6];
	sub.s32 	%r145, %r143, %r144;
	mul.lo.s32 	%r146, %r145, %r145;
	cvt.u64.u32 	%rd213, %r146;
	add.s64 	%rd214, %rd212, %rd213;
	ld.global.u8 	%r147, [%rd342+-5];
	ld.global.u8 	%r148, [%rd341+-5];
	sub.s32 	%r149, %r147, %r148;
	mul.lo.s32 	%r150, %r149, %r149;
	cvt.u64.u32 	%rd215, %r150;
	add.s64 	%rd216, %rd214, %rd215;
	ld.global.u8 	%r151, [%rd342+-4];
	ld.global.u8 	%r152, [%rd341+-4];
	sub.s32 	%r153, %r151, %r152;
	mul.lo.s32 	%r154, %r153, %r153;
	cvt.u64.u32 	%rd217, %r154;
	add.s64 	%rd218, %rd216, %rd217;
	ld.global.u8 	%r155, [%rd342+-3];
	ld.global.u8 	%r156, [%rd341+-3];
	sub.s32 	%r157, %r155, %r156;
	mul.lo.s32 	%r158, %r157, %r157;
	cvt.u64.u32 	%rd219, %r158;
	add.s64 	%rd220, %rd218, %rd219;
	ld.global.u8 	%r159, [%rd342+-2];
	ld.global.u8 	%r160, [%rd341+-2];
	sub.s32 	%r161, %r159, %r160;
	mul.lo.s32 	%r162, %r161, %r161;
	cvt.u64.u32 	%rd221, %r162;
	add.s64 	%rd222, %rd220, %rd221;
	ld.global.u8 	%r163, [%rd342+-1];
	ld.global.u8 	%r164, [%rd341+-1];
	sub.s32 	%r165, %r163, %r164;
	mul.lo.s32 	%r166, %r165, %r165;
	cvt.u64.u32 	%rd223, %r166;
	add.s64 	%rd224, %rd222, %rd223;
	ld.global.u8 	%r167, [%rd342];
	ld.global.u8 	%r168, [%rd341];
	sub.s32 	%r169, %r167, %r168;
	mul.lo.s32 	%r170, %r169, %r169;
	cvt.u64.u32 	%rd225, %r170;
	add.s64 	%rd226, %rd224, %rd225;
	ld.global.u8 	%r171, [%rd342+1];
	ld.global.u8 	%r172, [%rd341+1];
	sub.s32 	%r173, %r171, %r172;
	mul.lo.s32 	%r174, %r173, %r173;
	cvt.u64.u32 	%rd227, %r174;
	add.s64 	%rd228, %rd226, %rd227;
	ld.global.u8 	%r175, [%rd342+2];
	ld.global.u8 	%r176, [%rd341+2];
	sub.s32 	%r177, %r175, %r176;
	mul.lo.s32 	%r178, %r177, %r177;
	cvt.u64.u32 	%rd229, %r178;
	add.s64 	%rd230, %rd228, %rd229;
	ld.global.u8 	%r179, [%rd342+3];
	ld.global.u8 	%r180, [%rd341+3];
	sub.s32 	%r181, %r179, %r180;
	mul.lo.s32 	%r182, %r181, %r181;
	cvt.u64.u32 	%rd231, %r182;
	add.s64 	%rd232, %rd230, %rd231;
	ld.global.u8 	%r183, [%rd342+4];
	ld.global.u8 	%r184, [%rd341+4];
	sub.s32 	%r185, %r183, %r184;
	mul.lo.s32 	%r186, %r185, %r185;
	cvt.u64.u32 	%rd233, %r186;
	add.s64 	%rd234, %rd232, %rd233;
	ld.global.u8 	%r187, [%rd342+5];
	ld.global.u8 	%r188, [%rd341+5];
	sub.s32 	%r189, %r187, %r188;
	mul.lo.s32 	%r190, %r189, %r189;
	cvt.u64.u32 	%rd235, %r190;
	add.s64 	%rd236, %rd234, %rd235;
	ld.global.u8 	%r191, [%rd342+6];
	ld.global.u8 	%r192, [%rd341+6];
	sub.s32 	%r193, %r191, %r192;
	mul.lo.s32 	%r194, %r193, %r193;
	cvt.u64.u32 	%rd237, %r194;
	add.s64 	%rd238, %rd236, %rd237;
	ld.global.u8 	%r195, [%rd342+7];
	ld.global.u8 	%r196, [%rd341+7];
	sub.s32 	%r197, %r195, %r196;
	mul.lo.s32 	%r198, %r197, %r197;
	cvt.u64.u32 	%rd239, %r198;
	add.s64 	%rd240, %rd238, %rd239;
	ld.global.u8 	%r199, [%rd342+8];
	ld.global.u8 	%r200, [%rd341+8];
	sub.s32 	%r201, %r199, %r200;
	mul.lo.s32 	%r202, %r201, %r201;
	cvt.u64.u32 	%rd241, %r202;
	add.s64 	%rd340, %rd240, %rd241;
	add.s32 	%r329, %r329, 16;
	add.s64 	%rd342, %rd342, 16;
	add.s64 	%rd341, %rd341, 16;
	setp.eq.s32 	%p68, %r329, 0;
	@%p68 bra 	$L__BB0_53;
	bra.uni 	$L__BB0_52;
$L__BB0_53:
	setp.eq.s32 	%p69, %r22, 0;
	@%p69 bra 	$L__BB0_62;
	and.b32  	%r26, %r63, 7;
	setp.lt.u32 	%p70, %r22, 8;
	@%p70 bra 	$L__BB0_56;
	cvt.u64.u32 	%rd243, %r325;
	add.s64 	%rd244, %rd2, %rd243;
	ld.global.u8 	%r203, [%rd244];
	add.s64 	%rd245, %rd1, %rd243;
	ld.global.u8 	%r204, [%rd245];
	sub.s32 	%r205, %r203, %r204;
	mul.lo.s32 	%r206, %r205, %r205;
	cvt.u64.u32 	%rd246, %r206;
	add.s64 	%rd247, %rd340, %rd246;
	ld.global.u8 	%r207, [%rd244+1];
	ld.global.u8 	%r208, [%rd245+1];
	sub.s32 	%r209, %r207, %r208;
	mul.lo.s32 	%r210, %r209, %r209;
	cvt.u64.u32 	%rd248, %r210;
	add.s64 	%rd249, %rd247, %rd248;
	ld.global.u8 	%r211, [%rd244+2];
	ld.global.u8 	%r212, [%rd245+2];
	sub.s32 	%r213, %r211, %r212;
	mul.lo.s32 	%r214, %r213, %r213;
	cvt.u64.u32 	%rd250, %r214;
	add.s64 	%rd251, %rd249, %rd250;
	ld.global.u8 	%r215, [%rd244+3];
	ld.global.u8 	%r216, [%rd245+3];
	sub.s32 	%r217, %r215, %r216;
	mul.lo.s32 	%r218, %r217, %r217;
	cvt.u64.u32 	%rd252, %r218;
	add.s64 	%rd253, %rd251, %rd252;
	ld.global.u8 	%r219, [%rd244+4];
	ld.global.u8 	%r220, [%rd245+4];
	sub.s32 	%r221, %r219, %r220;
	mul.lo.s32 	%r222, %r221, %r221;
	cvt.u64.u32 	%rd254, %r222;
	add.s64 	%rd255, %rd253, %rd254;
	ld.global.u8 	%r223, [%rd244+5];
	ld.global.u8 	%r224, [%rd245+5];
	sub.s32 	%r225, %r223, %r224;
	mul.lo.s32 	%r226, %r225, %r225;
	cvt.u64.u32 	%rd256, %r226;
	add.s64 	%rd257, %rd255, %rd256;
	ld.global.u8 	%r227, [%rd244+6];
	ld.global.u8 	%r228, [%rd245+6];
	sub.s32 	%r229, %r227, %r228;
	mul.lo.s32 	%r230, %r229, %r229;
	cvt.u64.u32 	%rd258, %r230;
	add.s64 	%rd259, %rd257, %rd258;
	ld.global.u8 	%r231, [%rd244+7];
	ld.global.u8 	%r232, [%rd245+7];
	sub.s32 	%r233, %r231, %r232;
	mul.lo.s32 	%r234, %r233, %r233;
	cvt.u64.u32 	%rd260, %r234;
	add.s64 	%rd340, %rd259, %rd260;
	add.s32 	%r325, %r325, 8;
$L__BB0_56:
	setp.eq.s32 	%p71, %r26, 0;
	@%p71 bra 	$L__BB0_62;
	and.b32  	%r29, %r63, 3;
	setp.lt.u32 	%p72, %r26, 4;
	@%p72 bra 	$L__BB0_59;
	cvt.u64.u32 	%rd262, %r325;
	add.s64 	%rd263, %rd2, %rd262;
	ld.global.u8 	%r235, [%rd263];
	add.s64 	%rd264, %rd1, %rd262;
	ld.global.u8 	%r236, [%rd264];
	sub.s32 	%r237, %r235, %r236;
	mul.lo.s32 	%r238, %r237, %r237;
	cvt.u64.u32 	%rd265, %r238;
	add.s64 	%rd266, %rd340, %rd265;
	ld.global.u8 	%r239, [%rd263+1];
	ld.global.u8 	%r240, [%rd264+1];
	sub.s32 	%r241, %r239, %r240;
	mul.lo.s32 	%r242, %r241, %r241;
	cvt.u64.u32 	%rd267, %r242;
	add.s64 	%rd268, %rd266, %rd267;
	ld.global.u8 	%r243, [%rd263+2];
	ld.global.u8 	%r244, [%rd264+2];
	sub.s32 	%r245, %r243, %r244;
	mul.lo.s32 	%r246, %r245, %r245;
	cvt.u64.u32 	%rd269, %r246;
	add.s64 	%rd270, %rd268, %rd269;
	ld.global.u8 	%r247, [%rd263+3];
	ld.global.u8 	%r248, [%rd264+3];
	sub.s32 	%r249, %r247, %r248;
	mul.lo.s32 	%r250, %r249, %r249;
	cvt.u64.u32 	%rd271, %r250;
	add.s64 	%rd340, %rd270, %rd271;
	add.s32 	%r325, %r325, 4;
$L__BB0_59:
	setp.eq.s32 	%p73, %r29, 0;
	@%p73 bra 	$L__BB0_62;
	cvt.u64.u32 	%rd272, %r325;
	add.s64 	%rd338, %rd1, %rd272;
	add.s64 	%rd337, %rd2, %rd272;
	neg.s32 	%r328, %r29;
$L__BB0_61:
	.pragma "nounroll";
	ld.global.u8 	%r251, [%rd337];
	ld.global.u8 	%r252, [%rd338];
	sub.s32 	%r253, %r251, %r252;
	mul.lo.s32 	%r254, %r253, %r253;
	cvt.u64.u32 	%rd273, %r254;
	add.s64 	%rd340, %rd340, %rd273;
	add.s64 	%rd338, %rd338, 1;
	add.s64 	%rd337, %rd337, 1;
	add.s32 	%r328, %r328, 1;
	setp.ne.s32 	%p74, %r328, 0;
	@%p74 bra 	$L__BB0_61;
$L__BB0_62:
	setp.lt.s32 	%p75, %r324, 1;
	@%p75 bra 	$L__BB0_89;
	and.b32  	%r35, %r324, 3;
	setp.lt.u32 	%p76, %r324, 4;
	mov.b32 	%r335, 0;
	@%p76 bra 	$L__BB0_82;
	and.b32  	%r335, %r324, 2147483644;
	neg.s32 	%r330, %r335;
	add.s64 	%rd345, %rd3, 8;
	add.s64 	%rd344, %rd4, 8;
$L__BB0_65:
	ld.local.u32 	%r257, [%rd345+-8];
	ld.local.u32 	%r258, [%rd344+-8];
	mad.lo.s32 	%r41, %r258, %r62, %r257;
	cvt.s64.s32 	%rd275, %r41;
	add.s64 	%rd276, %rd2, %rd275;
	ld.global.u8 	%rs6, [%rd276];
	mov.b32 	%r331, 100;
	setp.eq.s16 	%p77, %rs6, 0;
	@%p77 bra 	$L__BB0_69;
	setp.eq.s16 	%p78, %rs6, 255;
	@%p78 bra 	$L__BB0_68;
	cvt.u32.u16 	%r260, %rs6;
	add.s32 	%r331, %r260, 5;
	bra.uni 	$L__BB0_69;
$L__BB0_68:
	mov.b32 	%r331, 255;
$L__BB0_69:
	cvt.u32.u16 	%r262, %rs6;
	add.s64 	%rd278, %rd1, %rd275;
	ld.global.u8 	%r263, [%rd278];
	sub.s32 	%r264, %r262, %r331;
	mul.lo.s32 	%r265, %r264, %r263;
	shl.b32 	%r266, %r265, 1;
	add.s32 	%r267, %r331, %r262;
	sub.s32 	%r268, %r331, %r262;
	mad.lo.s32 	%r269, %r267, %r268, %r266;
	cvt.s64.s32 	%rd279, %r269;
	add.s64 	%rd107, %rd340, %rd279;
	ld.local.u32 	%r270, [%rd345+-4];
	ld.local.u32 	%r271, [%rd344+-4];
	mad.lo.s32 	%r44, %r271, %r62, %r270;
	cvt.s64.s32 	%rd280, %r44;
	add.s64 	%rd281, %rd2, %rd280;
	ld.global.u8 	%rs7, [%rd281];
	mov.b32 	%r332, 100;
	setp.eq.s16 	%p79, %rs7, 0;
	@%p79 bra 	$L__BB0_73;
	setp.eq.s16 	%p80, %rs7, 255;
	@%p80 bra 	$L__BB0_72;
	cvt.u32.u16 	%r273, %rs7;
	add.s32 	%r332, %r273, 5;
	bra.uni 	$L__BB0_73;
$L__BB0_72:
	mov.b32 	%r332, 255;
$L__BB0_73:
	cvt.u32.u16 	%r275, %rs7;
	add.s64 	%rd283, %rd1, %rd280;
	ld.global.u8 	%r276, [%rd283];
	sub.s32 	%r277, %r275, %r332;
	mul.lo.s32 	%r278, %r277, %r276;
	shl.b32 	%r279, %r278, 1;
	add.s32 	%r280, %r332, %r275;
	sub.s32 	%r281, %r332, %r275;
	mad.lo.s32 	%r282, %r280, %r281, %r279;
	cvt.s64.s32 	%rd284, %r282;
	add.s64 	%rd108, %rd107, %rd284;
	ld.local.u32 	%r283, [%rd345];
	ld.local.u32 	%r284, [%rd344];
	mad.lo.s32 	%r47, %r284, %r62, %r283;
	cvt.s64.s32 	%rd285, %r47;
	add.s64 	%rd286, %rd2, %rd285;
	ld.global.u8 	%rs8, [%rd286];
	mov.b32 	%r333, 100;
	setp.eq.s16 	%p81, %rs8, 0;
	@%p81 bra 	$L__BB0_77;
	setp.eq.s16 	%p82, %rs8, 255;
	@%p82 bra 	$L__BB0_76;
	cvt.u32.u16 	%r286, %rs8;
	add.s32 	%r333, %r286, 5;
	bra.uni 	$L__BB0_77;
$L__BB0_76:
	mov.b32 	%r333, 255;
$L__BB0_77:
	cvt.u32.u16 	%r288, %rs8;
	add.s64 	%rd288, %rd1, %rd285;
	ld.global.u8 	%r289, [%rd288];
	sub.s32 	%r290, %r288, %r333;
	mul.lo.s32 	%r291, %r290, %r289;
	shl.b32 	%r292, %r291, 1;
	add.s32 	%r293, %r333, %r288;
	sub.s32 	%r294, %r333, %r288;
	mad.lo.s32 	%r295, %r293, %r294, %r292;
	cvt.s64.s32 	%rd289, %r295;
	add.s64 	%rd109, %rd108, %rd289;
	ld.local.u32 	%r296, [%rd345+4];
	ld.local.u32 	%r297, [%rd344+4];
	mad.lo.s32 	%r50, %r297, %r62, %r296;
	cvt.s64.s32 	%rd290, %r50;
	add.s64 	%rd291, %rd2, %rd290;
	ld.global.u8 	%rs9, [%rd291];
	mov.b32 	%r334, 100;
	setp.eq.s16 	%p83, %rs9, 0;
	@%p83 bra 	$L__BB0_81;
	setp.eq.s16 	%p84, %rs9, 255;
	@%p84 bra 	$L__BB0_80;
	cvt.u32.u16 	%r299, %rs9;
	add.s32 	%r334, %r299, 5;
	bra.uni 	$L__BB0_81;
$L__BB0_80:
	mov.b32 	%r334, 255;
$L__BB0_81:
	cvt.u32.u16 	%r300, %rs9;
	add.s64 	%rd293, %rd1, %rd290;
	ld.global.u8 	%r301, [%rd293];
	sub.s32 	%r302, %r300, %r334;
	mul.lo.s32 	%r303, %r302, %r301;
	shl.b32 	%r304, %r303, 1;
	add.s32 	%r305, %r334, %r300;
	sub.s32 	%r306, %r334, %r300;
	mad.lo.s32 	%r307, %r305, %r306, %r304;
	cvt.s64.s32 	%rd294, %r307;
	add.s64 	%rd340, %rd109, %rd294;
	add.s32 	%r330, %r330, 4;
	add.s64 	%rd345, %rd345, 16;
	add.s64 	%rd344, %rd344, 16;
	setp.ne.s32 	%p85, %r330, 0;
	@%p85 bra 	$L__BB0_65;
$L__BB0_82:
	setp.eq.s32 	%p86, %r35, 0;
	@%p86 bra 	$L__BB0_89;
	mul.wide.u32 	%rd295, %r335, 4;
	add.s64 	%rd350, %rd4, %rd295;
	add.s64 	%rd349, %rd3, %rd295;
	neg.s32 	%r336, %r35;
$L__BB0_84:
	.pragma "nounroll";
	ld.local.u32 	%r309, [%rd349];
	ld.local.u32 	%r310, [%rd350];
	mad.lo.s32 	%r57, %r310, %r62, %r309;
	cvt.s64.s32 	%rd296, %r57;
	add.s64 	%rd297, %rd2, %rd296;
	ld.global.u8 	%rs10, [%rd297];
	mov.b32 	%r337, 100;
	setp.eq.s16 	%p87, %rs10, 0;
	@%p87 bra 	$L__BB0_88;
	setp.eq.s16 	%p88, %rs10, 255;
	@%p88 bra 	$L__BB0_87;
	cvt.u32.u16 	%r312, %rs10;
	add.s32 	%r337, %r312, 5;
	bra.uni 	$L__BB0_88;
$L__BB0_87:
	mov.b32 	%r337, 255;
$L__BB0_88:
	cvt.u32.u16 	%r313, %rs10;
	add.s64 	%rd299, %rd1, %rd296;
	ld.global.u8 	%r314, [%rd299];
	sub.s32 	%r315, %r313, %r337;
	mul.lo.s32 	%r316, %r315, %r314;
	shl.b32 	%r317, %r316, 1;
	add.s32 	%r318, %r337, %r313;
	sub.s32 	%r319, %r337, %r313;
	mad.lo.s32 	%r320, %r318, %r319, %r317;
	cvt.s64.s32 	%rd300, %r320;
	add.s64 	%rd340, %rd340, %rd300;
	add.s64 	%rd350, %rd350, 4;
	add.s64 	%rd349, %rd349, 4;
	add.s32 	%r336, %r336, 1;
	setp.ne.s32 	%p89, %r336, 0;
	@%p89 bra 	$L__BB0_84;
$L__BB0_89:
	ld.param.u64 	%rd304, [_Z21find_best_pins_kernelPiS_iiPmPhS1_i_param_4];
	cvta.to.global.u64 	%rd301, %rd304;
	mad.lo.s32 	%r321, %r61, %r1, %r2;
	mul.wide.s32 	%rd302, %r321, 8;
	add.s64 	%rd303, %rd301, %rd302;
	st.global.u64 	[%rd303], %rd340;
	ret;

}
	// .globl	_Z19remove_lines_kernelPiS_iimS_S_iPhS0_iPm
.visible .entry _Z19remove_lines_kernelPiS_iimS_S_iPhS0_iPm(
	.param .u64 .ptr .align 1 _Z19remove_lines_kernelPiS_iimS_S_iPhS0_iPm_param_0,
	.param .u64 .ptr .align 1 _Z19remove_lines_kernelPiS_iimS_S_iPhS0_iPm_param_1,
	.param .u32 _Z19remove_lines_kernelPiS_iimS_S_iPhS0_iPm_param_2,
	.param .u32 _Z19remove_lines_kernelPiS_iimS_S_iPhS0_iPm_param_3,
	.param .u64 _Z19remove_lines_kernelPiS_iimS_S_iPhS0_iPm_param_4,
	.param .u64 .ptr .align 1 _Z19remove_lines_kernelPiS_iimS_S_iPhS0_iPm_param_5,
	.param .u64 .ptr .align 1 _Z19remove_lines_kernelPiS_iimS_S_iPhS0_iPm_param_6,
	.param .u32 _Z19remove_lines_kernelPiS_iimS_S_iPhS0_iPm_param_7,
	.param .u64 .ptr .align 1 _Z19remove_lines_kernelPiS_iimS_S_iPhS0_iPm_param_8,
	.param .u64 .ptr .align 1 _Z19remove_lines_kernelPiS_iimS_S_iPhS0_iPm_param_9,
	.param .u32 _Z19remove_lines_kernelPiS_iimS_S_iPhS0_iPm_param_10,
	.param .u64 .ptr .align 1 _Z19remove_lines_kernelPiS_iimS_S_iPhS0_iPm_param_11
)
{
	.local .align 16 .b8 	__local_depot1[16384];
	.reg .b64 	%SP;
	.reg .b64 	%SPL;
	.reg .pred 	%p<93>;
	.reg .b16 	%rs<11>;
	.reg .b32 	%r<332>;
	.reg .b32 	%f<98>;
	.reg .b64 	%rd<367>;
	.reg .b64 	%fd<17>;

	mov.u64 	%SPL, __local_depot1;
	ld.param.u64 	%rd125, [_Z19remove_lines_kernelPiS_iimS_S_iPhS0_iPm_param_0];
	ld.param.u64 	%rd126, [_Z19remove_lines_kernelPiS_iimS_S_iPhS0_iPm_param_1];
	ld.param.u32 	%r62, [_Z19remove_lines_kernelPiS_iimS_S_iPhS0_iPm_param_3];
	ld.param.u64 	%rd128, [_Z19remove_lines_kernelPiS_iimS_S_iPhS0_iPm_param_5];
	ld.param.u64 	%rd129, [_Z19remove_lines_kernelPiS_iimS_S_iPhS0_iPm_param_6];
	ld.param.u32 	%r64, [_Z19remove_lines_kernelPiS_iimS_S_iPhS0_iPm_param_7];
	ld.param.u64 	%rd130, [_Z19remove_lines_kernelPiS_iimS_S_iPhS0_iPm_param_8];
	ld.param.u64 	%rd131, [_Z19remove_lines_kernelPiS_iimS_S_iPhS0_iPm_param_9];
	ld.param.u32 	%r63, [_Z19remove_lines_kernelPiS_iimS_S_iPhS0_iPm_param_10];
	ld.param.u64 	%rd132, [_Z19remove_lines_kernelPiS_iimS_S_iPhS0_iPm_param_11];
	cvta.to.global.u64 	%rd1, %rd131;
	cvta.to.global.u64 	%rd2, %rd130;
	cvta.to.global.u64 	%rd3, %rd132;
	add.u64 	%rd4, %SPL, 0;
	add.u64 	%rd5, %SPL, 8192;
	mov.u32 	%r65, %ctaid.x;
	mov.u32 	%r66, %ntid.x;
	mov.u32 	%r67, %tid.x;
	mad.lo.s32 	%r1, %r65, %r66, %r67;
	setp.ge.s32 	%p1, %r1, %r64;
	@%p1 bra 	$L__BB1_90;
	cvta.to.global.u64 	%rd135, %rd128;
	cvta.to.global.u64 	%rd136, %rd129;
	mul.wide.s32 	%rd137, %r1, 4;
	add.s64 	%rd138, %rd135, %rd137;
	ld.global.u32 	%r2, [%rd138];
	add.s64 	%rd139, %rd136, %rd137;
	ld.global.u32 	%r68, [%rd139];
	or.b32  	%r69, %r2, %r68;
	setp.ne.s32 	%p2, %r69, 0;
	@%p2 bra 	$L__BB1_3;
	mul.wide.s32 	%rd315, %r1, 8;
	add.s64 	%rd316, %rd3, %rd315;
	mov.b64 	%rd317, 0;
	st.global.u64 	[%rd316], %rd317;
	bra.uni 	$L__BB1_90;
$L__BB1_3:
	cvta.to.global.u64 	%rd140, %rd126;
	cvta.to.global.u64 	%rd141, %rd125;
	mul.wide.s32 	%rd142, %r2, 4;
	add.s64 	%rd143, %rd141, %rd142;
	ld.global.u32 	%r4, [%rd143];
	add.s64 	%rd144, %rd140, %rd142;
	ld.global.u32 	%r5, [%rd144];
	mul.wide.s32 	%rd145, %r68, 4;
	add.s64 	%rd146, %rd141, %rd145;
	ld.global.u32 	%r6, [%rd146];
	add.s64 	%rd147, %rd140, %rd145;
	ld.global.u32 	%r7, [%rd147];
	setp.ne.s32 	%p3, %r4, %r6;
	@%p3 bra 	$L__BB1_17;
	min.s32 	%r122, %r5, %r7;
	max.s32 	%r8, %r5, %r7;
	cvt.s64.s32 	%rd6, %r122;
	setp.le.u32 	%p59, %r8, %r122;
	@%p59 bra 	$L__BB1_16;
	cvt.s64.s32 	%rd199, %r8;
	add.s64 	%rd200, %rd6, 1;
	max.u64 	%rd201, %rd199, %rd200;
	sub.s64 	%rd7, %rd201, %rd6;
	and.b64  	%rd8, %rd7, 7;
	sub.s64 	%rd202, %rd6, %rd201;
	setp.gt.u64 	%p60, %rd202, -8;
	mov.u64 	%rd323, %rd6;
	@%p60 bra 	$L__BB1_8;
	cvt.u32.u64 	%r123, %rd6;
	and.b64  	%rd319, %rd7, -8;
	add.s32 	%r316, %r123, 3;
	add.s64 	%rd321, %rd5, 16;
	add.s64 	%rd320, %rd4, 16;
	mov.u64 	%rd323, %rd6;
$L__BB1_7:
	.pragma "nounroll";
	add.s32 	%r124, %r316, -3;
	add.s32 	%r125, %r316, -2;
	add.s32 	%r126, %r316, -1;
	st.local.v4.u32 	[%rd320+-16], {%r4, %r4, %r4, %r4};
	add.s32 	%r127, %r316, 4;
	st.local.v4.u32 	[%rd321+-16], {%r124, %r125, %r126, %r316};
	add.s32 	%r128, %r316, 1;
	add.s32 	%r129, %r316, 2;
	add.s32 	%r130, %r316, 3;
	st.local.v4.u32 	[%rd320], {%r4, %r4, %r4, %r4};
	st.local.v4.u32 	[%rd321], {%r128, %r129, %r130, %r127};
	add.s64 	%rd323, %rd323, 8;
	add.s32 	%r316, %r316, 8;
	add.s64 	%rd321, %rd321, 32;
	add.s64 	%rd320, %rd320, 32;
	add.s64 	%rd319, %rd319, -8;
	setp.ne.s64 	%p61, %rd319, 0;
	@%p61 bra 	$L__BB1_7;
$L__BB1_8:
	setp.eq.s64 	%p62, %rd8, 0;
	@%p62 bra 	$L__BB1_16;
	and.b64  	%rd21, %rd7, 3;
	setp.lt.u64 	%p63, %rd8, 4;
	@%p63 bra 	$L__BB1_11;
	sub.s64 	%rd203, %rd323, %rd6;
	shl.b64 	%rd204, %rd203, 2;
	add.s64 	%rd205, %rd4, %rd204;
	st.local.u32 	[%rd205], %r4;
	cvt.u32.u64 	%r131, %rd323;
	add.s64 	%rd206, %rd5, %rd204;
	st.local.u32 	[%rd206], %r131;
	st.local.u32 	[%rd205+4], %r4;
	add.s32 	%r132, %r131, 1;
	st.local.u32 	[%rd206+4], %r132;
	st.local.u32 	[%rd205+8], %r4;
	add.s32 	%r133, %r131, 2;
	st.local.u32 	[%rd206+8], %r133;
	st.local.u32 	[%rd205+12], %r4;
	add.s32 	%r134, %r131, 3;
	st.local.u32 	[%rd206+12], %r134;
	add.s64 	%rd323, %rd323, 4;
$L__BB1_11:
	setp.eq.s64 	%p64, %rd21, 0;
	@%p64 bra 	$L__BB1_16;
	setp.eq.s64 	%p65, %rd21, 1;
	@%p65 bra 	$L__BB1_14;
	sub.s64 	%rd207, %rd323, %rd6;
	shl.b64 	%rd208, %rd207, 2;
	add.s64 	%rd209, %rd4, %rd208;
	st.local.u32 	[%rd209], %r4;
	cvt.u32.u64 	%r135, %rd323;
	add.s64 	%rd210, %rd5, %rd208;
	st.local.u32 	[%rd210], %r135;
	st.local.u32 	[%rd209+4], %r4;
	add.s32 	%r136, %r135, 1;
	st.local.u32 	[%rd210+4], %r136;
	add.s64 	%rd323, %rd323, 2;
$L__BB1_14:
	and.b64  	%rd211, %rd7, 1;
	setp.eq.b64 	%p66, %rd211, 1;
	not.pred 	%p67, %p66;
	@%p67 bra 	$L__BB1_16;
	sub.s64 	%rd212, %rd323, %rd6;
	shl.b64 	%rd213, %rd212, 2;
	add.s64 	%rd214, %rd4, %rd213;
	st.local.u32 	[%rd214], %r4;
	add.s64 	%rd215, %rd5, %rd213;
	st.local.u32 	[%rd215], %rd323;
$L__BB1_16:
	cvt.u32.u64 	%r137, %rd6;
	sub.s32 	%r318, %r8, %r137;
	bra.uni 	$L__BB1_52;
$L__BB1_17:
	setp.ne.s32 	%p4, %r5, %r7;
	@%p4 bra 	$L__BB1_31;
	min.s32 	%r106, %r4, %r6;
	max.s32 	%r13, %r4, %r6;
	cvt.s64.s32 	%rd26, %r106;
	setp.le.u32 	%p50, %r13, %r106;
	@%p50 bra 	$L__BB1_30;
	cvt.s64.s32 	%rd182, %r13;
	add.s64 	%rd183, %rd26, 1;
	max.u64 	%rd184, %rd182, %rd183;
	sub.s64 	%rd27, %rd184, %rd26;
	and.b64  	%rd28, %rd27, 7;
	sub.s64 	%rd185, %rd26, %rd184;
	setp.gt.u64 	%p51, %rd185, -8;
	mov.u64 	%rd330, %rd26;
	@%p51 bra 	$L__BB1_22;
	cvt.u32.u64 	%r107, %rd26;
	and.b64  	%rd326, %rd27, -8;
	add.s32 	%r317, %r107, 3;
	add.s64 	%rd328, %rd4, 16;
	add.s64 	%rd327, %rd5, 16;
	mov.u64 	%rd330, %rd26;
$L__BB1_21:
	.pragma "nounroll";
	add.s32 	%r108, %r317, -3;
	add.s32 	%r109, %r317, -2;
	add.s32 	%r110, %r317, -1;
	st.local.v4.u32 	[%rd327+-16], {%r5, %r5, %r5, %r5};
	add.s32 	%r111, %r317, 4;
	st.local.v4.u32 	[%rd328+-16], {%r108, %r109, %r110, %r317};
	add.s32 	%r112, %r317, 1;
	add.s32 	%r113, %r317, 2;
	add.s32 	%r114, %r317, 3;
	st.local.v4.u32 	[%rd327], {%r5, %r5, %r5, %r5};
	st.local.v4.u32 	[%rd328], {%r112, %r113, %r114, %r111};
	add.s64 	%rd330, %rd330, 8;
	add.s32 	%r317, %r317, 8;
	add.s64 	%rd328, %rd328, 32;
	add.s64 	%rd327, %rd327, 32;
	add.s64 	%rd326, %rd326, -8;
	setp.ne.s64 	%p52, %rd326, 0;
	@%p52 bra 	$L__BB1_21;
$L__BB1_22:
	setp.eq.s64 	%p53, %rd28, 0;
	@%p53 bra 	$L__BB1_30;
	and.b64  	%rd41, %rd27, 3;
	setp.lt.u64 	%p54, %rd28, 4;
	@%p54 bra 	$L__BB1_25;
	sub.s64 	%rd186, %rd330, %rd26;
	shl.b64 	%rd187, %rd186, 2;
	add.s64 	%rd188, %rd5, %rd187;
	st.local.u32 	[%rd188], %r5;
	cvt.u32.u64 	%r115, %rd330;
	add.s64 	%rd189, %rd4, %rd187;
	st.local.u32 	[%rd189], %r115;
	st.local.u32 	[%rd188+4], %r5;
	add.s32 	%r116, %r115, 1;
	st.local.u32 	[%rd189+4], %r116;
	st.local.u32 	[%rd188+8], %r5;
	add.s32 	%r117, %r115, 2;
	st.local.u32 	[%rd189+8], %r117;
	st.local.u32 	[%rd188+12], %r5;
	add.s32 	%r118, %r115, 3;
	st.local.u32 	[%rd189+12], %r118;
	add.s64 	%rd330, %rd330, 4;
$L__BB1_25:
	setp.eq.s64 	%p55, %rd41, 0;
	@%p55 bra 	$L__BB1_30;
	setp.eq.s64 	%p56, %rd41, 1;
	@%p56 bra 	$L__BB1_28;
	sub.s64 	%rd190, %rd330, %rd26;
	shl.b64 	%rd191, %rd190, 2;
	add.s64 	%rd192, %rd5, %rd191;
	st.local.u32 	[%rd192], %r5;
	cvt.u32.u64 	%r119, %rd330;
	add.s64 	%rd193, %rd4, %rd191;
	st.local.u32 	[%rd193], %r119;
	st.local.u32 	[%rd192+4], %r5;
	add.s32 	%r120, %r119, 1;
	st.local.u32 	[%rd193+4], %r120;
	add.s64 	%rd330, %rd330, 2;
$L__BB1_28:
	and.b64  	%rd194, %rd27, 1;
	setp.eq.b64 	%p57, %rd194, 1;
	not.pred 	%p58, %p57;
	@%p58 bra 	$L__BB1_30;
	sub.s64 	%rd195, %rd330, %rd26;
	shl.b64 	%rd196, %rd195, 2;
	add.s64 	%rd197, %rd5, %rd196;
	st.local.u32 	[%rd197], %r5;
	add.s64 	%rd198, %rd4, %rd196;
	st.local.u32 	[%rd198], %rd330;
$L__BB1_30:
	cvt.u32.u64 	%r121, %rd26;
	sub.s32 	%r318, %r13, %r121;
	bra.uni 	$L__BB1_52;
$L__BB1_31:
	sub.s32 	%r70, %r4, %r6;
	abs.s32 	%r71, %r70;
	sub.s32 	%r72, %r5, %r7;
	abs.s32 	%r73, %r72;
	setp.le.s32 	%p5, %r71, %r73;
	@%p5 bra 	$L__BB1_42;
	setp.gt.s32 	%p28, %r4, %r6;
	max.s32 	%r18, %r4, %r6;
	min.s32 	%r90, %r4, %r6;
	selp.b32 	%r91, %r7, %r5, %p28;
	selp.b32 	%r92, %r5, %r7, %p28;
	cvt.rn.f32.s32 	%f56, %r92;
	cvt.rn.f32.s32 	%f57, %r91;
	sub.f32 	%f58, %f56, %f57;
	cvt.rn.f32.s32 	%f59, %r18;
	cvt.rn.f32.s32 	%f60, %r90;
	sub.f32 	%f61, %f59, %f60;
	div.rn.f32 	%f1, %f58, %f61;
	mul.f32 	%f62, %f1, %f60;
	sub.f32 	%f2, %f57, %f62;
	cvt.s64.s32 	%rd46, %r90;
	setp.ge.u32 	%p29, %r90, %r18;
	@%p29 bra 	$L__BB1_41;
	cvt.s64.s32 	%rd165, %r18;
	cvt.rn.f64.s32 	%fd1, %r62;
	add.s32 	%r93, %r62, -1;
	cvt.rn.f32.s32 	%f3, %r93;
	add.s64 	%rd166, %rd46, 1;
	max.u64 	%rd167, %rd165, %rd166;
	sub.s64 	%rd47, %rd167, %rd46;
	sub.s64 	%rd168, %rd46, %rd167;
	setp.gt.u64 	%p30, %rd168, -4;
	mov.u64 	%rd337, %rd46;
	@%p30 bra 	$L__BB1_36;
	and.b64  	%rd333, %rd47, -4;
	mov.u64 	%rd334, %rd4;
	mov.u64 	%rd335, %rd5;
	mov.u64 	%rd337, %rd46;
$L__BB1_35:
	.pragma "nounroll";
	cvt.rn.f32.u64 	%f63, %rd337;
	fma.rn.f32 	%f64, %f1, %f63, %f2;
	cvt.f64.f32 	%fd10, %f64;
	setp.ge.f64 	%p31, %fd10, %fd1;
	selp.f32 	%f65, %f3, %f64, %p31;
	setp.lt.f32 	%p32, %f65, 0f00000000;
	selp.f32 	%f66, 0f00000000, %f65, %p32;
	cvt.rmi.f32.f32 	%f67, %f66;
	cvt.rzi.s32.f32 	%r94, %f67;
	add.s64 	%rd169, %rd337, 1;
	cvt.rn.f32.u64 	%f68, %rd169;
	fma.rn.f32 	%f69, %f1, %f68, %f2;
	cvt.f64.f32 	%fd11, %f69;
	setp.ge.f64 	%p33, %fd11, %fd1;
	selp.f32 	%f70, %f3, %f69, %p33;
	setp.lt.f32 	%p34, %f70, 0f00000000;
	selp.f32 	%f71, 0f00000000, %f70, %p34;
	cvt.rmi.f32.f32 	%f72, %f71;
	cvt.rzi.s32.f32 	%r95, %f72;
	add.s64 	%rd170, %rd337, 2;
	cvt.rn.f32.u64 	%f73, %rd170;
	fma.rn.f32 	%f74, %f1, %f73, %f2;
	cvt.f64.f32 	%fd12, %f74;
	setp.ge.f64 	%p35, %fd12, %fd1;
	selp.f32 	%f75, %f3, %f74, %p35;
	setp.lt.f32 	%p36, %f75, 0f00000000;
	selp.f32 	%f76, 0f00000000, %f75, %p36;
	cvt.rmi.f32.f32 	%f77, %f76;
	cvt.rzi.s32.f32 	%r96, %f77;
	cvt.u32.u64 	%r97, %rd337;
	cvt.u32.u64 	%r98, %rd169;
	cvt.u32.u64 	%r99, %rd170;
	add.s64 	%rd171, %rd337, 3;
	cvt.u32.u64 	%r100, %rd171;
	st.local.v4.u32 	[%rd334], {%r97, %r98, %r99, %r100};
	cvt.rn.f32.u64 	%f78, %rd171;
	fma.rn.f32 	%f79, %f1, %f78, %f2;
	cvt.f64.f32 	%fd13, %f79;
	setp.ge.f64 	%p37, %fd13, %fd1;
	selp.f32 	%f80, %f3, %f79, %p37;
	setp.lt.f32 	%p38, %f80, 0f00000000;
	selp.f32 	%f81, 0f00000000, %f80, %p38;
	cvt.rmi.f32.f32 	%f82, %f81;
	cvt.rzi.s32.f32 	%r101, %f82;
	st.local.v4.u32 	[%rd335], {%r94, %r95, %r96, %r101};
	add.s64 	%rd337, %rd337, 4;
	add.s64 	%rd335, %rd335, 16;
	add.s64 	%rd334, %rd334, 16;
	add.s64 	%rd333, %rd333, -4;
	setp.ne.s64 	%p39, %rd333, 0;
	@%p39 bra 	$L__BB1_35;
$L__BB1_36:
	and.b64  	%rd59, %rd47, 3;
	setp.eq.s64 	%p40, %rd59, 0;
	@%p40 bra 	$L__BB1_41;
	setp.eq.s64 	%p41, %rd59, 1;
	@%p41 bra 	$L__BB1_39;
	sub.s64 	%rd172, %rd337, %rd46;
	shl.b64 	%rd173, %rd172, 2;
	add.s64 	%rd174, %rd4, %rd173;
	st.local.u32 	[%rd174], %rd337;
	cvt.rn.f32.u64 	%f83, %rd337;
	fma.rn.f32 	%f84, %f1, %f83, %f2;
	cvt.f64.f32 	%fd14, %f84;
	setp.ge.f64 	%p42, %fd14, %fd1;
	selp.f32 	%f85, %f3, %f84, %p42;
	setp.lt.f32 	%p43, %f85, 0f00000000;
	selp.f32 	%f86, 0f00000000, %f85, %p43;
	cvt.rmi.f32.f32 	%f87, %f86;
	cvt.rzi.s32.f32 	%r102, %f87;
	add.s64 	%rd175, %rd5, %rd173;
	st.local.u32 	[%rd175], %r102;
	add.s64 	%rd176, %rd337, 1;
	st.local.u32 	[%rd174+4], %rd176;
	cvt.rn.f32.u64 	%f88, %rd176;
	fma.rn.f32 	%f89, %f1, %f88, %f2;
	cvt.f64.f32 	%fd15, %f89;
	setp.ge.f64 	%p44, %fd15, %fd1;
	selp.f32 	%f90, %f3, %f89, %p44;
	setp.lt.f32 	%p45, %f90, 0f00000000;
	selp.f32 	%f91, 0f00000000, %f90, %p45;
	cvt.rmi.f32.f32 	%f92, %f91;
	cvt.rzi.s32.f32 	%r103, %f92;
	st.local.u32 	[%rd175+4], %r103;
	add.s64 	%rd337, %rd337, 2;
$L__BB1_39:
	and.b64  	%rd177, %rd47, 1;
	setp.eq.b64 	%p46, %rd177, 1;
	not.pred 	%p47, %p46;
	@%p47 bra 	$L__BB1_41;
	sub.s64 	%rd178, %rd337, %rd46;
	shl.b64 	%rd179, %rd178, 2;
	add.s64 	%rd180, %rd4, %rd179;
	st.local.u32 	[%rd180], %rd337;
	cvt.rn.f32.u64 	%f93, %rd337;
	fma.rn.f32 	%f94, %f1, %f93, %f2;
	cvt.f64.f32 	%fd16, %f94;
	setp.ge.f64 	%p48, %fd16, %fd1;
	selp.f32 	%f95, %f3, %f94, %p48;
	setp.lt.f32 	%p49, %f95, 0f00000000;
	selp.f32 	%f96, 0f00000000, %f95, %p49;
	cvt.rmi.f32.f32 	%f97, %f96;
	cvt.rzi.s32.f32 	%r104, %f97;
	add.s64 	%rd181, %rd5, %rd179;
	st.local.u32 	[%rd181], %r104;
$L__BB1_41:
	cvt.u32.u64 	%r105, %rd46;
	sub.s32 	%r318, %r18, %r105;
	bra.uni 	$L__BB1_52;
$L__BB1_42:
	setp.gt.s32 	%p6, %r5, %r7;
	selp.b32 	%r74, %r6, %r4, %p6;
	min.s32 	%r75, %r5, %r7;
	max.s32 	%r20, %r5, %r7;
	selp.b32 	%r76, %r4, %r6, %p6;
	cvt.rn.f32.s32 	%f9, %r20;
	cvt.rn.f32.s32 	%f4, %r75;
	sub.f32 	%f10, %f9, %f4;
	cvt.rn.f32.s32 	%f11, %r76;
	cvt.rn.f32.s32 	%f5, %r74;
	sub.f32 	%f12, %f11, %f5;
	div.rn.f32 	%f6, %f10, %f12;
	cvt.s64.s32 	%rd62, %r75;
	setp.ge.u32 	%p7, %r75, %r20;
	@%p7 bra 	$L__BB1_51;
	cvt.s64.s32 	%rd148, %r20;
	mul.f32 	%f13, %f6, %f5;
	sub.f32 	%f7, %f13, %f4;
	cvt.rn.f64.s32 	%fd2, %r62;
	add.s32 	%r77, %r62, -1;
	cvt.rn.f32.s32 	%f8, %r77;
	add.s64 	%rd149, %rd62, 1;
	max.u64 	%rd150, %rd148, %rd149;
	sub.s64 	%rd63, %rd150, %rd62;
	sub.s64 	%rd151, %rd62, %rd150;
	setp.gt.u64 	%p8, %rd151, -4;
	mov.u64 	%rd343, %rd62;
	@%p8 bra 	$L__BB1_46;
	and.b64  	%rd339, %rd63, -4;
	mov.u64 	%rd340, %rd5;
	mov.u64 	%rd341, %rd4;
	mov.u64 	%rd343, %rd62;
$L__BB1_45:
	.pragma "nounroll";
	cvt.rn.f32.u64 	%f14, %rd343;
	add.f32 	%f15, %f7, %f14;
	div.rn.f32 	%f16, %f15, %f6;
	cvt.f64.f32 	%fd3, %f16;
	setp.ge.f64 	%p9, %fd3, %fd2;
	selp.f32 	%f17, %f8, %f16, %p9;
	setp.lt.f32 	%p10, %f17, 0f00000000;
	selp.f32 	%f18, 0f00000000, %f17, %p10;
	cvt.rmi.f32.f32 	%f19, %f18;
	cvt.rzi.s32.f32 	%r78, %f19;
	add.s64 	%rd152, %rd343, 1;
	cvt.rn.f32.u64 	%f20, %rd152;
	add.f32 	%f21, %f7, %f20;
	div.rn.f32 	%f22, %f21, %f6;
	cvt.f64.f32 	%fd4, %f22;
	setp.ge.f64 	%p11, %fd4, %fd2;
	selp.f32 	%f23, %f8, %f22, %p11;
	setp.lt.f32 	%p12, %f23, 0f00000000;
	selp.f32 	%f24, 0f00000000, %f23, %p12;
	cvt.rmi.f32.f32 	%f25, %f24;
	cvt.rzi.s32.f32 	%r79, %f25;
	add.s64 	%rd153, %rd343, 2;
	cvt.rn.f32.u64 	%f26, %rd153;
	add.f32 	%f27, %f7, %f26;
	div.rn.f32 	%f28, %f27, %f6;
	cvt.f64.f32 	%fd5, %f28;
	setp.ge.f64 	%p13, %fd5, %fd2;
	selp.f32 	%f29, %f8, %f28, %p13;
	setp.lt.f32 	%p14, %f29, 0f00000000;
	selp.f32 	%f30, 0f00000000, %f29, %p14;
	cvt.rmi.f32.f32 	%f31, %f30;
	cvt.rzi.s32.f32 	%r80, %f31;
	cvt.u32.u64 	%r81, %rd343;
	cvt.u32.u64 	%r82, %rd152;
	cvt.u32.u64 	%r83, %rd153;
	add.s64 	%rd154, %rd343, 3;
	cvt.u32.u64 	%r84, %rd154;
	st.local.v4.u32 	[%rd340], {%r81, %r82, %r83, %r84};
	cvt.rn.f32.u64 	%f32, %rd154;
	add.f32 	%f33, %f7, %f32;
	div.rn.f32 	%f34, %f33, %f6;
	cvt.f64.f32 	%fd6, %f34;
	setp.ge.f64 	%p15, %fd6, %fd2;
	selp.f32 	%f35, %f8, %f34, %p15;
	setp.lt.f32 	%p16, %f35, 0f00000000;
	selp.f32 	%f36, 0f00000000, %f35, %p16;
	cvt.rmi.f32.f32 	%f37, %f36;
	cvt.rzi.s32.f32 	%r85, %f37;
	st.local.v4.u32 	[%rd341], {%r78, %r79, %r80, %r85};
	add.s64 	%rd343, %rd343, 4;
	add.s64 	%rd341, %rd341, 16;
	add.s64 	%rd340, %rd340, 16;
	add.s64 	%rd339, %rd339, -4;
	setp.ne.s64 	%p17, %rd339, 0;
	@%p17 bra 	$L__BB1_45;
$L__BB1_46:
	and.b64  	%rd75, %rd63, 3;
	setp.eq.s64 	%p18, %rd75, 0;
	@%p18 bra 	$L__BB1_51;
	setp.eq.s64 	%p19, %rd75, 1;
	@%p19 bra 	$L__BB1_49;
	sub.s64 	%rd155, %rd343, %rd62;
	shl.b64 	%rd156, %rd155, 2;
	add.s64 	%rd157, %rd5, %rd156;
	st.local.u32 	[%rd157], %rd343;
	cvt.rn.f32.u64 	%f38, %rd343;
	add.f32 	%f39, %f7, %f38;
	div.rn.f32 	%f40, %f39, %f6;
	cvt.f64.f32 	%fd7, %f40;
	setp.ge.f64 	%p20, %fd7, %fd2;
	selp.f32 	%f41, %f8, %f40, %p20;
	setp.lt.f32 	%p21, %f41, 0f00000000;
	selp.f32 	%f42, 0f00000000, %f41, %p21;
	cvt.rmi.f32.f32 	%f43, %f42;
	cvt.rzi.s32.f32 	%r86, %f43;
	add.s64 	%rd158, %rd4, %rd156;
	st.local.u32 	[%rd158], %r86;
	add.s64 	%rd159, %rd343, 1;
	st.local.u32 	[%rd157+4], %rd159;
	cvt.rn.f32.u64 	%f44, %rd159;
	add.f32 	%f45, %f7, %f44;
	div.rn.f32 	%f46, %f45, %f6;
	cvt.f64.f32 	%fd8, %f46;
	setp.ge.f64 	%p22, %fd8, %fd2;
	selp.f32 	%f47, %f8, %f46, %p22;
	setp.lt.f32 	%p23, %f47, 0f00000000;
	selp.f32 	%f48, 0f00000000, %f47, %p23;
	cvt.rmi.f32.f32 	%f49, %f48;
	cvt.rzi.s32.f32 	%r87, %f49;
	st.local.u32 	[%rd158+4], %r87;
	add.s64 	%rd343, %rd343, 2;
$L__BB1_49:
	and.b64  	%rd160, %rd63, 1;
	setp.eq.b64 	%p24, %rd160, 1;
	not.pred 	%p25, %p24;
	@%p25 bra 	$L__BB1_51;
	sub.s64 	%rd161, %rd343, %rd62;
	shl.b64 	%rd162, %rd161, 2;
	add.s64 	%rd163, %rd5, %rd162;
	st.local.u32 	[%rd163], %rd343;
	cvt.rn.f32.u64 	%f50, %rd343;
	add.f32 	%f51, %f7, %f50;
	div.rn.f32 	%f52, %f51, %f6;
	cvt.f64.f32 	%fd9, %f52;
	setp.ge.f64 	%p26, %fd9, %fd2;
	selp.f32 	%f53, %f8, %f52, %p26;
	setp.lt.f32 	%p27, %f53, 0f00000000;
	selp.f32 	%f54, 0f00000000, %f53, %p27;
	cvt.rmi.f32.f32 	%f55, %f54;
	cvt.rzi.s32.f32 	%r88, %f55;
	add.s64 	%rd164, %rd4, %rd162;
	st.local.u32 	[%rd164], %r88;
$L__BB1_51:
	cvt.u32.u64 	%r89, %rd62;
	sub.s32 	%r318, %r20, %r89;
$L__BB1_52:
	setp.lt.s32 	%p68, %r63, 1;
	mov.b64 	%rd354, 0;
	@%p68 bra 	$L__BB1_65;
	and.b32  	%r23, %r63, 15;
	setp.lt.u32 	%p69, %r63, 16;
	mov.b64 	%rd354, 0;
	mov.b32 	%r319, 0;
	@%p69 bra 	$L__BB1_56;
	and.b32  	%r319, %r63, 2147483632;
	neg.s32 	%r323, %r319;
	add.s64 	%rd356, %rd2, 7;
	add.s64 	%rd355, %rd1, 7;
	mov.b64 	%rd354, 0;
$L__BB1_55:
	.pragma "nounroll";
	ld.global.u8 	%r139, [%rd356+-7];
	ld.global.u8 	%r140, [%rd355+-7];
	sub.s32 	%r141, %r139, %r140;
	mul.lo.s32 	%r142, %r141, %r141;
	cvt.u64.u32 	%rd220, %r142;
	add.s64 	%rd221, %rd354, %rd220;
	ld.global.u8 	%r143, [%rd356+-6];
	ld.global.u8 	%r144, [%rd355+-6];
	sub.s32 	%r145, %r143, %r144;
	mul.lo.s32 	%r146, %r145, %r145;
	cvt.u64.u32 	%rd222, %r146;
	add.s64 	%rd223, %rd221, %rd222;
	ld.global.u8 	%r147, [%rd356+-5];
	ld.global.u8 	%r148, [%rd355+-5];
	sub.s32 	%r149, %r147, %r148;
	mul.lo.s32 	%r150, %r149, %r149;
	cvt.u64.u32 	%rd224, %r150;
	add.s64 	%rd225, %rd223, %rd224;
	ld.global.u8 	%r151, [%rd356+-4];
	ld.global.u8 	%r152, [%rd355+-4];
	sub.s32 	%r153, %r151, %r152;
	mul.lo.s32 	%r154, %r153, %r153;
	cvt.u64.u32 	%rd226, %r154;
	add.s64 	%rd227, %rd225, %rd226;
	ld.global.u8 	%r155, [%rd356+-3];
	ld.global.u8 	%r156, [%rd355+-3];
	sub.s32 	%r157, %r155, %r156;
	mul.lo.s32 	%r158, %r157, %r157;
	cvt.u64.u32 	%rd228, %r158;
	add.s64 	%rd229, %rd227, %rd228;
	ld.global.u8 	%r159, [%rd356+-2];
	ld.global.u8 	%r160, [%rd355+-2];
	sub.s32 	%r161, %r159, %r160;
	mul.lo.s32 	%r162, %r161, %r161;
	cvt.u64.u32 	%rd230, %r162;
	add.s64 	%rd231, %rd229, %rd230;
	ld.global.u8 	%r163, [%rd356+-1];
	ld.global.u8 	%r164, [%rd355+-1];
	sub.s32 	%r165, %r163, %r164;
	mul.lo.s32 	%r166, %r165, %r165;
	cvt.u64.u32 	%rd232, %r166;
	add.s64 	%rd233, %rd231, %rd232;
	ld.global.u8 	%r167, [%rd356];
	ld.global.u8 	%r168, [%rd355];
	sub.s32 	%r169, %r167, %r168;
	mul.lo.s32 	%r170, %r169, %r169;
	cvt.u64.u32 	%rd234, %r170;
	add.s64 	%rd235, %rd233, %rd234;
	ld.global.u8 	%r171, [%rd356+1];
	ld.global.u8 	%r172, [%rd355+1];
	sub.s32 	%r173, %r171, %r172;
	mul.lo.s32 	%r174, %r173, %r173;
	cvt.u64.u32 	%rd236, %r174;
	add.s64 	%rd237, %rd235, %rd236;
	ld.global.u8 	%r175, [%rd356+2];
	ld.global.u8 	%r176, [%rd355+2];
	sub.s32 	%r177, %r175, %r176;
	mul.lo.s32 	%r178, %r177, %r177;
	cvt.u64.u32 	%rd238, %r178;
	add.s64 	%rd239, %rd237, %rd238;
	ld.global.u8 	%r179, [%rd356+3];
	ld.global.u8 	%r180, [%rd355+3];
	sub.s32 	%r181, %r179, %r180;
	mul.lo.s32 	%r182, %r181, %r181;
	cvt.u64.u32 	%rd240, %r182;
	add.s64 	%rd241, %rd239, %rd240;
	ld.global.u8 	%r183, [%rd356+4];
	ld.global.u8 	%r184, [%rd355+4];
	sub.s32 	%r185, %r183, %r184;
	mul.lo.s32 	%r186, %r185, %r185;
	cvt.u64.u32 	%rd242, %r186;
	add.s64 	%rd243, %rd241, %rd242;
	ld.global.u8 	%r187, [%rd356+5];
	ld.global.u8 	%r188, [%rd355+5];
	sub.s32 	%r189, %r187, %r188;
	mul.lo.s32 	%r190, %r189, %r189;
	cvt.u64.u32 	%rd244, %r190;
	add.s64 	%rd245, %rd243, %rd244;
	ld.global.u8 	%r191, [%rd356+6];
	ld.global.u8 	%r192, [%rd355+6];
	sub.s32 	%r193, %r191, %r192;
	mul.lo.s32 	%r194, %r193, %r193;
	cvt.u64.u32 	%rd246, %r194;
	add.s64 	%rd247, %rd245, %rd246;
	ld.global.u8 	%r195, [%rd356+7];
	ld.global.u8 	%r196, [%rd355+7];
	sub.s32 	%r197, %r195, %r196;
	mul.lo.s32 	%r198, %r197, %r197;
	cvt.u64.u32 	%rd248, %r198;
	add.s64 	%rd249, %rd247, %rd248;
	ld.global.u8 	%r199, [%rd356+8];
	ld.global.u8 	%r200, [%rd355+8];
	sub.s32 	%r201, %r199, %r200;
	mul.lo.s32 	%r202, %r201, %r201;
	cvt.u64.u32 	%rd250, %r202;
	add.s64 	%rd354, %rd249, %rd250;
	add.s32 	%r323, %r323, 16;
	add.s64 	%rd356, %rd356, 16;
	add.s64 	%rd355, %rd355, 16;
	setp.eq.s32 	%p70, %r323, 0;
	@%p70 bra 	$L__BB1_56;
	bra.uni 	$L__BB1_55;
$L__BB1_56:
	setp.eq.s32 	%p71, %r23, 0;
	@%p71 bra 	$L__BB1_65;
	and.b32  	%r27, %r63, 7;
	setp.lt.u32 	%p72, %r23, 8;
	@%p72 bra 	$L__BB1_59;
	cvt.u64.u32 	%rd252, %r319;
	add.s64 	%rd253, %rd2, %rd252;
	ld.global.u8 	%r203, [%rd253];
	add.s64 	%rd254, %rd1, %rd252;
	ld.global.u8 	%r204, [%rd254];
	sub.s32 	%r205, %r203, %r204;
	mul.lo.s32 	%r206, %r205, %r205;
	cvt.u64.u32 	%rd255, %r206;
	add.s64 	%rd256, %rd354, %rd255;
	ld.global.u8 	%r207, [%rd253+1];
	ld.global.u8 	%r208, [%rd254+1];
	sub.s32 	%r209, %r207, %r208;
	mul.lo.s32 	%r210, %r209, %r209;
	cvt.u64.u32 	%rd257, %r210;
	add.s64 	%rd258, %rd256, %rd257;
	ld.global.u8 	%r211, [%rd253+2];
	ld.global.u8 	%r212, [%rd254+2];
	sub.s32 	%r213, %r211, %r212;
	mul.lo.s32 	%r214, %r213, %r213;
	cvt.u64.u32 	%rd259, %r214;
	add.s64 	%rd260, %rd258, %rd259;
	ld.global.u8 	%r215, [%rd253+3];
	ld.global.u8 	%r216, [%rd254+3];
	sub.s32 	%r217, %r215, %r216;
	mul.lo.s32 	%r218, %r217, %r217;
	cvt.u64.u32 	%rd261, %r218;
	add.s64 	%rd262, %rd260, %rd261;
	ld.global.u8 	%r219, [%rd253+4];
	ld.global.u8 	%r220, [%rd254+4];
	sub.s32 	%r221, %r219, %r220;
	mul.lo.s32 	%r222, %r221, %r221;
	cvt.u64.u32 	%rd263, %r222;
	add.s64 	%rd264, %rd262, %rd263;
	ld.global.u8 	%r223, [%rd253+5];
	ld.global.u8 	%r224, [%rd254+5];
	sub.s32 	%r225, %r223, %r224;
	mul.lo.s32 	%r226, %r225, %r225;
	cvt.u64.u32 	%rd265, %r226;
	add.s64 	%rd266, %rd264, %rd265;
	ld.global.u8 	%r227, [%rd253+6];
	ld.global.u8 	%r228, [%rd254+6];
	sub.s32 	%r229, %r227, %r228;
	mul.lo.s32 	%r230, %r229, %r229;
	cvt.u64.u32 	%rd267, %r230;
	add.s64 	%rd268, %rd266, %rd267;
	ld.global.u8 	%r231, [%rd253+7];
	ld.global.u8 	%r232, [%rd254+7];
	sub.s32 	%r233, %r231, %r232;
	mul.lo.s32 	%r234, %r233, %r233;
	cvt.u64.u32 	%rd269, %r234;
	add.s64 	%rd354, %rd268, %rd269;
	add.s32 	%r319, %r319, 8;
$L__BB1_59:
	setp.eq.s32 	%p73, %r27, 0;
	@%p73 bra 	$L__BB1_65;
	and.b32  	%r30, %r63, 3;
	setp.lt.u32 	%p74, %r27, 4;
	@%p74 bra 	$L__BB1_62;
	cvt.u64.u32 	%rd271, %r319;
	add.s64 	%rd272, %rd2, %rd271;
	ld.global.u8 	%r235, [%rd272];
	add.s64 	%rd273, %rd1, %rd271;
	ld.global.u8 	%r236, [%rd273];
	sub.s32 	%r237, %r235, %r236;
	mul.lo.s32 	%r238, %r237, %r237;
	cvt.u64.u32 	%rd274, %r238;
	add.s64 	%rd275, %rd354, %rd274;
	ld.global.u8 	%r239, [%rd272+1];
	ld.global.u8 	%r240, [%rd273+1];
	sub.s32 	%r241, %r239, %r240;
	mul.lo.s32 	%r242, %r241, %r241;
	cvt.u64.u32 	%rd276, %r242;
	add.s64 	%rd277, %rd275, %rd276;
	ld.global.u8 	%r243, [%rd272+2];
	ld.global.u8 	%r244, [%rd273+2];
	sub.s32 	%r245, %r243, %r244;
	mul.lo.s32 	%r246, %r245, %r245;
	cvt.u64.u32 	%rd278, %r246;
	add.s64 	%rd279, %rd277, %rd278;
	ld.global.u8 	%r247, [%rd272+3];
	ld.global.u8 	%r248, [%rd273+3];
	sub.s32 	%r249, %r247, %r248;
	mul.lo.s32 	%r250, %r249, %r249;
	cvt.u64.u32 	%rd280, %r250;
	add.s64 	%rd354, %rd279, %rd280;
	add.s32 	%r319, %r319, 4;
$L__BB1_62:
	setp.eq.s32 	%p75, %r30, 0;
	@%p75 bra 	$L__BB1_65;
	cvt.u64.u32 	%rd281, %r319;
	add.s64 	%rd352, %rd1, %rd281;
	add.s64 	%rd351, %rd2, %rd281;
	neg.s32 	%r322, %r30;
$L__BB1_64:
	.pragma "nounroll";
	ld.global.u8 	%r251, [%rd351];
	ld.global.u8 	%r252, [%rd352];
	sub.s32 	%r253, %r251, %r252;
	mul.lo.s32 	%r254, %r253, %r253;
	cvt.u64.u32 	%rd282, %r254;
	add.s64 	%rd354, %rd354, %rd282;
	add.s64 	%rd352, %rd352, 1;
	add.s64 	%rd351, %rd351, 1;
	add.s32 	%r322, %r322, 1;
	setp.ne.s32 	%p76, %r322, 0;
	@%p76 bra 	$L__BB1_64;
$L__BB1_65:
	setp.lt.s32 	%p77, %r318, 1;
	@%p77 bra 	$L__BB1_87;
	and.b32  	%r36, %r318, 3;
	setp.lt.u32 	%p78, %r318, 4;
	mov.b32 	%r329, 0;
	@%p78 bra 	$L__BB1_81;
	and.b32  	%r329, %r318, 2147483644;
	neg.s32 	%r324, %r329;
	add.s64 	%rd359, %rd4, 8;
	add.s64 	%rd358, %rd5, 8;
$L__BB1_68:
	ld.local.u32 	%r257, [%rd359+-8];
	ld.local.u32 	%r258, [%rd358+-8];
	mad.lo.s32 	%r42, %r258, %r62, %r257;
	cvt.s64.s32 	%rd284, %r42;
	add.s64 	%rd285, %rd2, %rd284;
	ld.global.u8 	%rs6, [%rd285];
	mov.b32 	%r325, 0;
	setp.eq.s16 	%p79, %rs6, 0;
	@%p79 bra 	$L__BB1_71;
	setp.eq.s16 	%p80, %rs6, 100;
	@%p80 bra 	$L__BB1_71;
	cvt.u32.u16 	%r259, %rs6;
	add.s32 	%r325, %r259, -5;
$L__BB1_71:
	cvt.u32.u16 	%r261, %rs6;
	add.s64 	%rd287, %rd1, %rd284;
	ld.global.u8 	%r262, [%rd287];
	sub.s32 	%r263, %r261, %r325;
	mul.lo.s32 	%r264, %r263, %r262;
	shl.b32 	%r265, %r264, 1;
	add.s32 	%r266, %r325, %r261;
	sub.s32 	%r267, %r325, %r261;
	mad.lo.s32 	%r268, %r266, %r267, %r265;
	cvt.s64.s32 	%rd288, %r268;
	add.s64 	%rd108, %rd354, %rd288;
	ld.local.u32 	%r269, [%rd359+-4];
	ld.local.u32 	%r270, [%rd358+-4];
	mad.lo.s32 	%r45, %r270, %r62, %r269;
	cvt.s64.s32 	%rd289, %r45;
	add.s64 	%rd290, %rd2, %rd289;
	ld.global.u8 	%rs7, [%rd290];
	mov.b32 	%r326, 0;
	setp.eq.s16 	%p81, %rs7, 0;
	@%p81 bra 	$L__BB1_74;
	setp.eq.s16 	%p82, %rs7, 100;
	@%p82 bra 	$L__BB1_74;
	cvt.u32.u16 	%r271, %rs7;
	add.s32 	%r326, %r271, -5;
$L__BB1_74:
	cvt.u32.u16 	%r273, %rs7;
	add.s64 	%rd292, %rd1, %rd289;
	ld.global.u8 	%r274, [%rd292];
	sub.s32 	%r275, %r273, %r326;
	mul.lo.s32 	%r276, %r275, %r274;
	shl.b32 	%r277, %r276, 1;
	add.s32 	%r278, %r326, %r273;
	sub.s32 	%r279, %r326, %r273;
	mad.lo.s32 	%r280, %r278, %r279, %r277;
	cvt.s64.s32 	%rd293, %r280;
	add.s64 	%rd109, %rd108, %rd293;
	ld.local.u32 	%r281, [%rd359];
	ld.local.u32 	%r282, [%rd358];
	mad.lo.s32 	%r48, %r282, %r62, %r281;
	cvt.s64.s32 	%rd294, %r48;
	add.s64 	%rd295, %rd2, %rd294;
	ld.global.u8 	%rs8, [%rd295];
	mov.b32 	%r327, 0;
	setp.eq.s16 	%p83, %rs8, 0;
	@%p83 bra 	$L__BB1_77;
	setp.eq.s16 	%p84, %rs8, 100;
	@%p84 bra 	$L__BB1_77;
	cvt.u32.u16 	%r283, %rs8;
	add.s32 	%r327, %r283, -5;
$L__BB1_77:
	cvt.u32.u16 	%r285, %rs8;
	add.s64 	%rd297, %rd1, %rd294;
	ld.global.u8 	%r286, [%rd297];
	sub.s32 	%r287, %r285, %r327;
	mul.lo.s32 	%r288, %r287, %r286;
	shl.b32 	%r289, %r288, 1;
	add.s32 	%r290, %r327, %r285;
	sub.s32 	%r291, %r327, %r285;
	mad.lo.s32 	%r292, %r290, %r291, %r289;
	cvt.s64.s32 	%rd298, %r292;
	add.s64 	%rd110, %rd109, %rd298;
	ld.local.u32 	%r293, [%rd359+4];
	ld.local.u32 	%r294, [%rd358+4];
	mad.lo.s32 	%r51, %r294, %r62, %r293;
	cvt.s64.s32 	%rd299, %r51;
	add.s64 	%rd300, %rd2, %rd299;
	ld.global.u8 	%rs9, [%rd300];
	mov.b32 	%r328, 0;
	setp.eq.s16 	%p85, %rs9, 0;
	@%p85 bra 	$L__BB1_80;
	setp.eq.s16 	%p86, %rs9, 100;
	@%p86 bra 	$L__BB1_80;
	cvt.u32.u16 	%r295, %rs9;
	add.s32 	%r328, %r295, -5;
$L__BB1_80:
	cvt.u32.u16 	%r296, %rs9;
	add.s64 	%rd302, %rd1, %rd299;
	ld.global.u8 	%r297, [%rd302];
	sub.s32 	%r298, %r296, %r328;
	mul.lo.s32 	%r299, %r298, %r297;
	shl.b32 	%r300, %r299, 1;
	add.s32 	%r301, %r328, %r296;
	sub.s32 	%r302, %r328, %r296;
	mad.lo.s32 	%r303, %r301, %r302, %r300;
	cvt.s64.s32 	%rd303, %r303;
	add.s64 	%rd354, %rd110, %rd303;
	add.s32 	%r324, %r324, 4;
	add.s64 	%rd359, %rd359, 16;
	add.s64 	%rd358, %rd358, 16;
	setp.ne.s32 	%p87, %r324, 0;
	@%p87 bra 	$L__BB1_68;
$L__BB1_81:
	setp.eq.s32 	%p88, %r36, 0;
	@%p88 bra 	$L__BB1_87;
	mul.wide.u32 	%rd304, %r329, 4;
	add.s64 	%rd364, %rd5, %rd304;
	add.s64 	%rd363, %rd4, %rd304;
	neg.s32 	%r330, %r36;
$L__BB1_83:
	.pragma "nounroll";
	ld.local.u32 	%r305, [%rd363];
	ld.local.u32 	%r306, [%rd364];
	mad.lo.s32 	%r58, %r306, %r62, %r305;
	cvt.s64.s32 	%rd305, %r58;
	add.s64 	%rd306, %rd2, %rd305;
	ld.global.u8 	%rs10, [%rd306];
	mov.b32 	%r331, 0;
	setp.eq.s16 	%p89, %rs10, 0;
	@%p89 bra 	$L__BB1_86;
	setp.eq.s16 	%p90, %rs10, 100;
	@%p90 bra 	$L__BB1_86;
	cvt.u32.u16 	%r307, %rs10;
	add.s32 	%r331, %r307, -5;
$L__BB1_86:
	cvt.u32.u16 	%r308, %rs10;
	add.s64 	%rd308, %rd1, %rd305;
	ld.global.u8 	%r309, [%rd308];
	sub.s32 	%r310, %r308, %r331;
	mul.lo.s32 	%r311, %r310, %r309;
	shl.b32 	%r312, %r311, 1;
	add.s32 	%r313, %r331, %r308;
	sub.s32 	%r314, %r331, %r308;
	mad.lo.s32 	%r315, %r313, %r314, %r312;
	cvt.s64.s32 	%rd309, %r315;
	add.s64 	%rd354, %rd354, %rd309;
	add.s64 	%rd364, %rd364, 4;
	add.s64 	%rd363, %rd363, 4;
	add.s32 	%r330, %r330, 1;
	setp.ne.s32 	%p91, %r330, 0;
	@%p91 bra 	$L__BB1_83;
$L__BB1_87:
	ld.param.u64 	%rd318, [_Z19remove_lines_kernelPiS_iimS_S_iPhS0_iPm_param_4];
	setp.ge.u64 	%p92, %rd354, %rd318;
	@%p92 bra 	$L__BB1_89;
	mul.wide.s32 	%rd313, %r1, 8;
	add.s64 	%rd314, %rd3, %rd313;
	st.global.u64 	[%rd314], %rd354;
	bra.uni 	$L__BB1_90;
$L__BB1_89:
	mul.wide.s32 	%rd310, %r1, 8;
	add.s64 	%rd311, %rd3, %rd310;
	mov.b64 	%rd312, 0;
	st.global.u64 	[%rd311], %rd312;
$L__BB1_90:
	ret;

}


// ===== COMPILED SASS (sm_100) =====

	.target	sm_100

	.elftype	@"ET_EXEC"


//--------------------- .note.nv.tkinfo           --------------------------
	.section	.note.nv.tkinfo,"",@"SHT_NOTE"
	.sectionflags	@"SHF_NOTE_NV_TKINFO"
	.tkinfo
        /*0018*/ 	.word	0x00000002
        /*0030*/ 	.string	""
        /*0030*/ 	.string	"ptxas"
        /*0030*/ 	.string	"Cuda compilation tools, release 13.0, V13.0.88"
        /*0030*/ 	.string	"Build cuda_13.0.r13.0/compiler.36424714_0"
        /*0030*/ 	.string	"-arch sm_100 -m 64 "



//--------------------- .note.nv.cuinfo           --------------------------
	.section	.note.nv.cuinfo,"",@"SHT_NOTE"
	.sectionflags	@"SHF_NOTE_NV_CUINFO"
        /*0018*/ 	.short	0x0002
        /*001a*/ 	.short	0x0064
        /*001c*/ 	.short	0x0082
	.zero		2


//--------------------- .nv.info                  --------------------------
	.section	.nv.info,"",@"SHT_CUDA_INFO"
	.align	4


	//----- nvinfo : EIATTR_REGCOUNT
	.align		4
        /*0000*/ 	.byte	0x04, 0x2f
        /*0002*/ 	.short	(.L_1 - .L_0)
	.align		4
.L_0:
        /*0004*/ 	.word	index@(_Z21find_best_pins_kernelPiS_iiPmPhS1_i)
        /*0008*/ 	.word	0x00000028


	//----- nvinfo : EIATTR_FRAME_SIZE
	.align		4
.L_1:
        /*000c*/ 	.byte	0x04, 0x11
        /*000e*/ 	.short	(.L_3 - .L_2)
	.align		4
.L_2:
        /*0010*/ 	.word	index@($__internal_1_$__cuda_sm3x_div_rn_noftz_f32_slowpath)
        /*0014*/ 	.word	0x00004000


	//----- nvinfo : EIATTR_FRAME_SIZE
	.align		4
.L_3:
        /*0018*/ 	.byte	0x04, 0x11
        /*001a*/ 	.short	(.L_5 - .L_4)
	.align		4
.L_4:
        /*001c*/ 	.word	index@(_Z21find_best_pins_kernelPiS_iiPmPhS1_i)
        /*0020*/ 	.word	0x00004000


	//----- nvinfo : EIATTR_REGCOUNT
	.align		4
.L_5:
        /*0024*/ 	.byte	0x04, 0x2f
        /*0026*/ 	.short	(.L_7 - .L_6)
	.align		4
.L_6:
        /*0028*/ 	.word	index@(_Z19remove_lines_kernelPiS_iimS_S_iPhS0_iPm)
        /*002c*/ 	.word	0x00000022


	//----- nvinfo : EIATTR_FRAME_SIZE
	.align		4
.L_7:
        /*0030*/ 	.byte	0x04, 0x11
        /*0032*/ 	.short	(.L_9 - .L_8)
	.align		4
.L_8:
        /*0034*/ 	.word	index@($__internal_0_$__cuda_sm3x_div_rn_noftz_f32_slowpath)
        /*0038*/ 	.word	0x00004000


	//----- nvinfo : EIATTR_FRAME_SIZE
	.align		4
.L_9:
        /*003c*/ 	.byte	0x04, 0x11
        /*003e*/ 	.short	(.L_11 - .L_10)
	.align		4
.L_10:
        /*0040*/ 	.word	index@(_Z19remove_lines_kernelPiS_iimS_S_iPhS0_iPm)
        /*0044*/ 	.word	0x00004000


	//----- nvinfo : EIATTR_MIN_STACK_SIZE
	.align		4
.L_11:
        /*0048*/ 	.byte	0x04, 0x12
        /*004a*/ 	.short	(.L_13 - .L_12)
	.align		4
.L_12:
        /*004c*/ 	.word	index@(_Z19remove_lines_kernelPiS_iimS_S_iPhS0_iPm)
        /*0050*/ 	.word	0x00004000


	//----- nvinfo : EIATTR_MIN_STACK_SIZE
	.align		4
.L_13:
        /*0054*/ 	.byte	0x04, 0x12
        /*0056*/ 	.short	(.L_15 - .L_14)
	.align		4
.L_14:
        /*0058*/ 	.word	index@(_Z21find_best_pins_kernelPiS_iiPmPhS1_i)
        /*005c*/ 	.word	0x00004000
.L_15:


//--------------------- .nv.compat                --------------------------
	.section	.nv.compat,"",@"SHT_CUDA_COMPAT_INFO"
	.align	4
        /*0000*/ 	.byte	0x02, 0x09, 0x00, 0x00, 0x02, 0x02, 0x01, 0x00, 0x02, 0x05, 0x05, 0x00, 0x03, 0x07, 0x01, 0x01
        /*0010*/ 	.byte	0x02, 0x03, 0x00, 0x00, 0x02, 0x06, 0x01, 0x00, 0x04, 0x0b, 0x08, 0x00, 0x01, 0x00, 0x00, 0x00
        /*0020*/ 	.byte	0x00, 0x00, 0x00, 0x00


//--------------------- .nv.info._Z19remove_lines_kernelPiS_iimS_S_iPhS0_iPm --------------------------
	.section	.nv.info._Z19remove_lines_kernelPiS_iimS_S_iPhS0_iPm,"",@"SHT_CUDA_INFO"
	.sectionflags	@""
	.align	4


	//----- nvinfo : EIATTR_CUDA_API_VERSION
	.align		4
        /*0000*/ 	.byte	0x04, 0x37
        /*0002*/ 	.short	(.L_17 - .L_16)
.L_16:
        /*0004*/ 	.word	0x00000082


	//----- nvinfo : EIATTR_KPARAM_INFO
	.align		4
.L_17:
        /*0008*/ 	.byte	0x04, 0x17
        /*000a*/ 	.short	(.L_19 - .L_18)
.L_18:
        /*000c*/ 	.word	0x00000000
        /*0010*/ 	.short	0x000b
        /*0012*/ 	.short	0x0050
        /*0014*/ 	.byte	0x00, 0xf5, 0x21, 0x00


	//----- nvinfo : EIATTR_KPARAM_INFO
	.align		4
.L_19:
        /*0018*/ 	.byte	0x04, 0x17
        /*001a*/ 	.short	(.L_21 - .L_20)
.L_20:
        /*001c*/ 	.word	0x00000000
        /*0020*/ 	.short	0x000a
        /*0022*/ 	.short	0x0048
        /*0024*/ 	.byte	0x00, 0xf0, 0x11, 0x00


	//----- nvinfo : EIATTR_KPARAM_INFO
	.align		4
.L_21:
        /*0028*/ 	.byte	0x04, 0x17
        /*002a*/ 	.short	(.L_23 - .L_22)
.L_22:
        /*002c*/ 	.word	0x00000000
        /*0030*/ 	.short	0x0009
        /*0032*/ 	.short	0x0040
        /*0034*/ 	.byte	0x00, 0xf5, 0x21, 0x00


	//----- nvinfo : EIATTR_KPARAM_INFO
	.align		4
.L_23:
        /*0038*/ 	.byte	0x04, 0x17
        /*003a*/ 	.short	(.L_25 - .L_24)
.L_24:
        /*003c*/ 	.word	0x00000000
        /*0040*/ 	.short	0x0008
        /*0042*/ 	.short	0x0038
        /*0044*/ 	.byte	0x00, 0xf5, 0x21, 0x00


	//----- nvinfo : EIATTR_KPARAM_INFO
	.align		4
.L_25:
        /*0048*/ 	.byte	0x04, 0x17
        /*004a*/ 	.short	(.L_27 - .L_26)
.L_26:
        /*004c*/ 	.word	0x00000000
        /*0050*/ 	.short	0x0007
        /*0052*/ 	.short	0x0030
        /*0054*/ 	.byte	0x00, 0xf0, 0x11, 0x00


	//----- nvinfo : EIATTR_KPARAM_INFO
	.align		4
.L_27:
        /*0058*/ 	.byte	0x04, 0x17
        /*005a*/ 	.short	(.L_29 - .L_28)
.L_28:
        /*005c*/ 	.word	0x00000000
        /*0060*/ 	.short	0x0006
        /*0062*/ 	.short	0x0028
        /*0064*/ 	.byte	0x00, 0xf5, 0x21, 0x00


	//----- nvinfo : EIATTR_KPARAM_INFO
	.align		4
.L_29:
        /*0068*/ 	.byte	0x04, 0x17
        /*006a*/ 	.short	(.L_31 - .L_30)
.L_30:
        /*006c*/ 	.word	0x00000000
        /*0070*/ 	.short	0x0005
        /*0072*/ 	.short	0x0020
        /*0074*/ 	.byte	0x00, 0xf5, 0x21, 0x00


	//----- nvinfo : EIATTR_KPARAM_INFO
	.align		4
.L_31:
        /*0078*/ 	.byte	0x04, 0x17
        /*007a*/ 	.short	(.L_33 - .L_32)
.L_32:
        /*007c*/ 	.word	0x00000000
        /*0080*/ 	.short	0x0004
        /*0082*/ 	.short	0x0018
        /*0084*/ 	.byte	0x00, 0xf0, 0x21, 0x00


	//----- nvinfo : EIATTR_KPARAM_INFO
	.align		4
.L_33:
        /*0088*/ 	.byte	0x04, 0x17
        /*008a*/ 	.short	(.L_35 - .L_34)
.L_34:
        /*008c*/ 	.word	0x00000000
        /*0090*/ 	.short	0x0003
        /*0092*/ 	.short	0x0014
        /*0094*/ 	.byte	0x00, 0xf0, 0x11, 0x00


	//----- nvinfo : EIATTR_KPARAM_INFO
	.align		4
.L_35:
        /*0098*/ 	.byte	0x04, 0x17
        /*009a*/ 	.short	(.L_37 - .L_36)
.L_36:
        /*009c*/ 	.word	0x00000000
        /*00a0*/ 	.short	0x0002
        /*00a2*/ 	.short	0x0010
        /*00a4*/ 	.byte	0x00, 0xf0, 0x11, 0x00


	//----- nvinfo : EIATTR_KPARAM_INFO
	.align		4
.L_37:
        /*00a8*/ 	.byte	0x04, 0x17
        /*00aa*/ 	.short	(.L_39 - .L_38)
.L_38:
        /*00ac*/ 	.word	0x00000000
        /*00b0*/ 	.short	0x0001
        /*00b2*/ 	.short	0x0008
        /*00b4*/ 	.byte	0x00, 0xf5, 0x21, 0x00


	//----- nvinfo : EIATTR_KPARAM_INFO
	.align		4
.L_39:
        /*00b8*/ 	.byte	0x04, 0x17
        /*00ba*/ 	.short	(.L_41 - .L_40)
.L_40:
        /*00bc*/ 	.word	0x00000000
        /*00c0*/ 	.short	0x0000
        /*00c2*/ 	.short	0x0000
        /*00c4*/ 	.byte	0x00, 0xf5, 0x21, 0x00


	//----- nvinfo : EIATTR_SPARSE_MMA_MASK
	.align		4
.L_41:
        /*00c8*/ 	.byte	0x03, 0x50
        /*00ca*/ 	.short	0x0000


	//----- nvinfo : EIATTR_MAXREG_COUNT
	.align		4
        /*00cc*/ 	.byte	0x03, 0x1b
        /*00ce*/ 	.short	0x00ff


	//----- nvinfo : EIATTR_MERCURY_ISA_VERSION
	.align		4
        /*00d0*/ 	.byte	0x03, 0x5f
        /*00d2*/ 	.short	0x0101


	//----- nvinfo : EIATTR_VRC_CTA_INIT_COUNT
	.align		4
        /*00d4*/ 	.byte	0x02, 0x4a
	.zero		1
	.zero		1


	//----- nvinfo : EIATTR_EXIT_INSTR_OFFSETS
	.align		4
        /*00d8*/ 	.byte	0x04, 0x1c
        /*00da*/ 	.short	(.L_43 - .L_42)


	//   ....[0]....
.L_42:
        /*00dc*/ 	.word	0x00000080


	//   ....[1]....
        /*00e0*/ 	.word	0x00000140


	//   ....[2]....
        /*00e4*/ 	.word	0x00004180


	//   ....[3]....
        /*00e8*/ 	.word	0x000041c0


	//----- nvinfo : EIATTR_CRS_STACK_SIZE
	.align		4
.L_43:
        /*00ec*/ 	.byte	0x04, 0x1e
        /*00ee*/ 	.short	(.L_45 - .L_44)
.L_44:
        /*00f0*/ 	.word	0x00000000


	//----- nvinfo : EIATTR_CBANK_PARAM_SIZE
	.align		4
.L_45:
        /*00f4*/ 	.byte	0x03, 0x19
        /*00f6*/ 	.short	0x0058


	//----- nvinfo : EIATTR_PARAM_CBANK
	.align		4
        /*00f8*/ 	.byte	0x04, 0x0a
        /*00fa*/ 	.short	(.L_47 - .L_46)
	.align		4
.L_46:
        /*00fc*/ 	.word	index@(.nv.constant0._Z19remove_lines_kernelPiS_iimS_S_iPhS0_iPm)
        /*0100*/ 	.short	0x0380
        /*0102*/ 	.short	0x0058


	//----- nvinfo : EIATTR_SW_WAR
	.align		4
.L_47:
        /*0104*/ 	.byte	0x04, 0x36
        /*0106*/ 	.short	(.L_49 - .L_48)
.L_48:
        /*0108*/ 	.word	0x00000008
.L_49:


//--------------------- .nv.info._Z21find_best_pins_kernelPiS_iiPmPhS1_i --------------------------
	.section	.nv.info._Z21find_best_pins_kernelPiS_iiPmPhS1_i,"",@"SHT_CUDA_INFO"
	.sectionflags	@""
	.align	4


	//----- nvinfo : EIATTR_CUDA_API_VERSION
	.align		4
        /*0000*/ 	.byte	0x04, 0x37
        /*0002*/ 	.short	(.L_51 - .L_50)
.L_50:
        /*0004*/ 	.word	0x00000082


	//----- nvinfo : EIATTR_KPARAM_INFO
	.align		4
.L_51:
        /*0008*/ 	.byte	0x04, 0x17
        /*000a*/ 	.short	(.L_53 - .L_52)
.L_52:
        /*000c*/ 	.word	0x00000000
        /*0010*/ 	.short	0x0007
        /*0012*/ 	.short	0x0030
        /*0014*/ 	.byte	0x00, 0xf0, 0x11, 0x00


	//----- nvinfo : EIATTR_KPARAM_INFO
	.align		4
.L_53:
        /*0018*/ 	.byte	0x04, 0x17
        /*001a*/ 	.short	(.L_55 - .L_54)
.L_54:
        /*001c*/ 	.word	0x00000000
        /*0020*/ 	.short	0x0006
        /*0022*/ 	.short	0x0028
        /*0024*/ 	.byte	0x00, 0xf5, 0x21, 0x00


	//----- nvinfo : EIATTR_KPARAM_INFO
	.align		4
.L_55:
        /*0028*/ 	.byte	0x04, 0x17
        /*002a*/ 	.short	(.L_57 - .L_56)
.L_56:
        /*002c*/ 	.word	0x00000000
        /*0030*/ 	.short	0x0005
        /*0032*/ 	.short	0x0020
        /*0034*/ 	.byte	0x00, 0xf5, 0x21, 0x00


	//----- nvinfo : EIATTR_KPARAM_INFO
	.align		4
.L_57:
        /*0038*/ 	.byte	0x04, 0x17
        /*003a*/ 	.short	(.L_59 - .L_58)
.L_58:
        /*003c*/ 	.word	0x00000000
        /*0040*/ 	.short	0x0004
        /*0042*/ 	.short	0x0018
        /*0044*/ 	.byte	0x00, 0xf5, 0x21, 0x00


	//----- nvinfo : EIATTR_KPARAM_INFO
	.align		4
.L_59:
        /*0048*/ 	.byte	0x04, 0x17
        /*004a*/ 	.short	(.L_61 - .L_60)
.L_60:
        /*004c*/ 	.word	0x00000000
        /*0050*/ 	.short	0x0003
        /*0052*/ 	.short	0x0014
        /*0054*/ 	.byte	0x00, 0xf0, 0x11, 0x00


	//----- nvinfo : EIATTR_KPARAM_INFO
	.align		4
.L_61:
        /*0058*/ 	.byte	0x04, 0x17
        /*005a*/ 	.short	(.L_63 - .L_62)
.L_62:
        /*005c*/ 	.word	0x00000000
        /*0060*/ 	.short	0x0002
        /*0062*/ 	.short	0x0010
        /*0064*/ 	.byte	0x00, 0xf0, 0x11, 0x00


	//----- nvinfo : EIATTR_KPARAM_INFO
	.align		4
.L_63:
        /*0068*/ 	.byte	0x04, 0x17
        /*006a*/ 	.short	(.L_65 - .L_64)
.L_64:
        /*006c*/ 	.word	0x00000000
        /*0070*/ 	.short	0x0001
        /*0072*/ 	.short	0x0008
        /*0074*/ 	.byte	0x00, 0xf5, 0x21, 0x00


	//----- nvinfo : EIATTR_KPARAM_INFO
	.align		4
.L_65:
        /*0078*/ 	.byte	0x04, 0x17
        /*007a*/ 	.short	(.L_67 - .L_66)
.L_66:
        /*007c*/ 	.word	0x00000000
        /*0080*/ 	.short	0x0000
        /*0082*/ 	.short	0x0000
        /*0084*/ 	.byte	0x00, 0xf5, 0x21, 0x00


	//----- nvinfo : EIATTR_SPARSE_MMA_MASK
	.align		4
.L_67:
        /*0088*/ 	.byte	0x03, 0x50
        /*008a*/ 	.short	0x0000


	//----- nvinfo : EIATTR_MAXREG_COUNT
	.align		4
        /*008c*/ 	.byte	0x03, 0x1b
        /*008e*/ 	.short	0x00ff


	//----- nvinfo : EIATTR_MERCURY_ISA_VERSION
	.align		4
        /*0090*/ 	.byte	0x03, 0x5f
        /*0092*/ 	.short	0x0101


	//----- nvinfo : EIATTR_VRC_CTA_INIT_COUNT
	.align		4
        /*0094*/ 	.byte	0x02, 0x4a
	.zero		1
	.zero		1


	//----- nvinfo : EIATTR_EXIT_INSTR_OFFSETS
	.align		4
        /*0098*/ 	.byte	0x04, 0x1c
        /*009a*/ 	.short	(.L_69 - .L_68)


	//   ....[0]....
.L_68:
        /*009c*/ 	.word	0x00004200


	//----- nvinfo : EIATTR_CRS_STACK_SIZE
	.align		4
.L_69:
        /*00a0*/ 	.byte	0x04, 0x1e
        /*00a2*/ 	.short	(.L_71 - .L_70)
.L_70:
        /*00a4*/ 	.word	0x00000000


	//----- nvinfo : EIATTR_CBANK_PARAM_SIZE
	.align		4
.L_71:
        /*00a8*/ 	.byte	0x03, 0x19
        /*00aa*/ 	.short	0x0034


	//----- nvinfo : EIATTR_PARAM_CBANK
	.align		4
        /*00ac*/ 	.byte	0x04, 0x0a
        /*00ae*/ 	.short	(.L_73 - .L_72)
	.align		4
.L_72:
        /*00b0*/ 	.word	index@(.nv.constant0._Z21find_best_pins_kernelPiS_iiPmPhS1_i)
        /*00b4*/ 	.short	0x0380
        /*00b6*/ 	.short	0x0034


	//----- nvinfo : EIATTR_SW_WAR
	.align		4
.L_73:
        /*00b8*/ 	.byte	0x04, 0x36
        /*00ba*/ 	.short	(.L_75 - .L_74)
.L_74:
        /*00bc*/ 	.word	0x00000008
.L_75:


//--------------------- .nv.callgraph             --------------------------
	.section	.nv.callgraph,"",@"SHT_CUDA_CALLGRAPH"
	.align	4
	.sectionentsize	8
	.align		4
        /*0000*/ 	.word	0x00000000
	.align		4
        /*0004*/ 	.word	0xffffffff
	.align		4
        /*0008*/ 	.word	0x00000000
	.align		4
        /*000c*/ 	.word	0xfffffffe
	.align		4
        /*0010*/ 	.word	0x00000000
	.align		4
        /*0014*/ 	.word	0xfffffffd
	.align		4
        /*0018*/ 	.word	0x00000000
	.align		4
        /*001c*/ 	.word	0xfffffffc


//--------------------- .text._Z19remove_lines_kernelPiS_iimS_S_iPhS0_iPm --------------------------
	.section	.text._Z19remove_lines_kernelPiS_iimS_S_iPhS0_iPm,"ax",@progbits
	.align	128
        .global         _Z19remove_lines_kernelPiS_iimS_S_iPhS0_iPm
        .type           _Z19remove_lines_kernelPiS_iimS_S_iPhS0_iPm,@function
        .size           _Z19remove_lines_kernelPiS_iimS_S_iPhS0_iPm,(.L_x_160 - _Z19remove_lines_kernelPiS_iimS_S_iPhS0_iPm)
        .other          _Z19remove_lines_kernelPiS_iimS_S_iPhS0_iPm,@"STO_CUDA_ENTRY STV_DEFAULT"
_Z19remove_lines_kernelPiS_iimS_S_iPhS0_iPm:
.text._Z19remove_lines_kernelPiS_iimS_S_iPhS0_iPm:
[----:B------:R-:W0:Y:S01]  /*0000*/  LDC R1, c[0x0][0x37c] ;  /* 0x0000df00ff017b82 */ /* 0x000e220000000800 */
[----:B------:R-:W1:Y:S07]  /*0010*/  S2R R3, SR_TID.X ;  /* 0x0000000000037919 */ /* 0x000e6e0000002100 */
[----:B------:R-:W1:Y:S01]  /*0020*/  S2UR UR4, SR_CTAID.X ;  /* 0x00000000000479c3 */ /* 0x000e620000002500 */
[----:B------:R-:W2:Y:S01]  /*0030*/  LDCU UR5, c[0x0][0x3b0] ;  /* 0x00007600ff0577ac */ /* 0x000ea20008000800 */
[----:B0-----:R-:W-:-:S06]  /*0040*/  VIADD R1, R1, 0xffffc000 ;  /* 0xffffc00001017836 */ /* 0x001fcc0000000000 */
[----:B------:R-:W1:Y:S02]  /*0050*/  LDC R4, c[0x0][0x360] ;  /* 0x0000d800ff047b82 */ /* 0x000e640000000800 */
[----:B-1----:R-:W-:-:S05]  /*0060*/  IMAD R4, R4, UR4, R3 ;  /* 0x0000000404047c24 */ /* 0x002fca000f8e0203 */
[----:B--2---:R-:W-:-:S13]  /*0070*/  ISETP.GE.AND P0, PT, R4, UR5, PT ;  /* 0x0000000504007c0c */ /* 0x004fda000bf06270 */
[----:B------:R-:W-:Y:S05]  /*0080*/  @P0 EXIT ;  /* 0x000000000000094d */ /* 0x000fea0003800000 */
[----:B------:R-:W0:Y:S01]  /*0090*/  LDC.64 R6, c[0x0][0x3a8] ;  /* 0x0000ea00ff067b82 */ /* 0x000e220000000a00 */
[----:B------:R-:W1:Y:S07]  /*00a0*/  LDCU.64 UR14, c[0x0][0x358] ;  /* 0x00006b00ff0e77ac */ /* 0x000e6e0008000a00 */
[----:B------:R-:W2:Y:S01]  /*00b0*/  LDC.64 R2, c[0x0][0x3a0] ;  /* 0x0000e800ff027b82 */ /* 0x000ea20000000a00 */
[----:B0-----:R-:W-:-:S06]  /*00c0*/  IMAD.WIDE R6, R4, 0x4, R6 ;  /* 0x0000000404067825 */ /* 0x001fcc00078e0206 */
[----:B-1----:R-:W3:Y:S01]  /*00d0*/  LDG.E R7, desc[UR14][R6.64] ;  /* 0x0000000e06077981 */ /* 0x002ee2000c1e1900 */
[----:B--2---:R-:W-:-:S05]  /*00e0*/  IMAD.WIDE R2, R4, 0x4, R2 ;  /* 0x0000000404027825 */ /* 0x004fca00078e0202 */
[----:B------:R-:W3:Y:S02]  /*00f0*/  LDG.E R5, desc[UR14][R2.64] ;  /* 0x0000000e02057981 */ /* 0x000ee4000c1e1900 */
[----:B---3--:R-:W-:-:S13]  /*0100*/  LOP3.LUT P0, RZ, R5, R7, RZ, 0xfc, !PT ;  /* 0x0000000705ff7212 */ /* 0x008fda000780fcff */
[----:B------:R-:W0:Y:S02]  /*0110*/  @!P0 LDC.64 R8, c[0x0][0x3d0] ;  /* 0x0000f400ff088b82 */ /* 0x000e240000000a00 */
[----:B0-----:R-:W-:-:S05]  /*0120*/  @!P0 IMAD.WIDE R8, R4, 0x8, R8 ;  /* 0x0000000804088825 */ /* 0x001fca00078e0208 */
[----:B------:R0:W-:Y:S01]  /*0130*/  @!P0 STG.E.64 desc[UR14][R8.64], RZ ;  /* 0x000000ff08008986 */ /* 0x0001e2000c101b0e */
[----:B------:R-:W-:Y:S05]  /*0140*/  @!P0 EXIT ;  /* 0x000000000000894d */ /* 0x000fea0003800000 */
[----:B------:R-:W1:Y:S08]  /*0150*/  LDC.64 R12, c[0x0][0x380] ;  /* 0x0000e000ff0c7b82 */ /* 0x000e700000000a00 */
[----:B0-----:R-:W0:Y:S01]  /*0160*/  LDC.64 R8, c[0x0][0x388] ;  /* 0x0000e200ff087b82 */ /* 0x001e220000000a00 */
[----:B-1----:R-:W-:-:S04]  /*0170*/  IMAD.WIDE R2, R7, 0x4, R12 ;  /* 0x0000000407027825 */ /* 0x002fc800078e020c */
[----:B------:R-:W-:Y:S02]  /*0180*/  IMAD.WIDE R12, R5, 0x4, R12 ;  /* 0x00000004050c7825 */ /* 0x000fe400078e020c */
[----:B------:R-:W2:Y:S04]  /*0190*/  LDG.E R3, desc[UR14][R2.64] ;  /* 0x0000000e02037981 */ /* 0x000ea8000c1e1900 */
[----:B------:R-:W2:Y:S01]  /*01a0*/  LDG.E R12, desc[UR14][R12.64] ;  /* 0x0000000e0c0c7981 */ /* 0x000ea2000c1e1900 */
[----:B0-----:R-:W-:-:S04]  /*01b0*/  IMAD.WIDE R6, R7, 0x4, R8 ;  /* 0x0000000407067825 */ /* 0x001fc800078e0208 */
[----:B------:R-:W-:Y:S01]  /*01c0*/  IMAD.WIDE R8, R5, 0x4, R8 ;  /* 0x0000000405087825 */ /* 0x000fe200078e0208 */
[----:B------:R0:W5:Y:S05]  /*01d0*/  LDG.E R11, desc[UR14][R6.64] ;  /* 0x0000000e060b7981 */ /* 0x00016a000c1e1900 */
[----:B------:R0:W5:Y:S01]  /*01e0*/  LDG.E R8, desc[UR14][R8.64] ;  /* 0x0000000e08087981 */ /* 0x000162000c1e1900 */
[----:B------:R-:W-:Y:S01]  /*01f0*/  BSSY.RECONVERGENT B0, `(.L_x_0) ;  /* 0x0000281000007945 */ /* 0x000fe20003800200 */
[----:B------:R-:W-:Y:S01]  /*0200*/  VIADD R5, R1, 0x2000 ;  /* 0x0000200001057836 */ /* 0x000fe20000000000 */
[----:B--2---:R-:W-:-:S13]  /*0210*/  ISETP.NE.AND P0, PT, R12, R3, PT ;  /* 0x000000030c00720c */ /* 0x004fda0003f05270 */
[----:B0-----:R-:W-:Y:S05]  /*0220*/  @P0 BRA `(.L_x_1) ;  /* 0x0000000400980947 */ /* 0x001fea0003800000 */
[CC--:B-----5:R-:W-:Y:S01]  /*0230*/  VIMNMX R2, PT, PT, R8.reuse, R11.reuse, PT ;  /* 0x0000000b08027248 */ /* 0x0e0fe20003fe0100 */
[----:B------:R-:W-:Y:S01]  /*0240*/  BSSY.RECONVERGENT B1, `(.L_x_2) ;  /* 0x0000062000017945 */ /* 0x000fe20003800200 */
[----:B------:R-:W-:-:S04]  /*0250*/  VIMNMX R3, PT, PT, R8, R11, !PT ;  /* 0x0000000b08037248 */ /* 0x000fc80007fe0100 */
[----:B------:R-:W-:-:S13]  /*0260*/  ISETP.GT.U32.AND P0, PT, R3, R2, PT ;  /* 0x000000020300720c */ /* 0x000fda0003f04070 */
[----:B------:R-:W-:Y:S05]  /*0270*/  @!P0 BRA `(.L_x_3) ;  /* 0x0000000400788947 */ /* 0x000fea0003800000 */
[----:B------:R-:W-:Y:S01]  /*0280*/  IADD3 R6, P1, PT, R2, 0x1, RZ ;  /* 0x0000000102067810 */ /* 0x000fe20007f3e0ff */
[----:B------:R-:W-:Y:S01]  /*0290*/  BSSY.RECONVERGENT B2, `(.L_x_4) ;  /* 0x0000033000027945 */ /* 0x000fe20003800200 */
[----:B------:R-:W-:Y:S02]  /*02a0*/  SHF.R.S32.HI R0, RZ, 0x1f, R2 ;  /* 0x0000001fff007819 */ /* 0x000fe40000011402 */
[----:B------:R-:W-:Y:S02]  /*02b0*/  SHF.R.S32.HI R7, RZ, 0x1f, R3 ;  /* 0x0000001fff077819 */ /* 0x000fe40000011403 */
[----:B------:R-:W-:Y:S01]  /*02c0*/  ISETP.GT.U32.AND P0, PT, R3, R6, PT ;  /* 0x000000060300720c */ /* 0x000fe20003f04070 */
[----:B------:R-:W-:-:S05]  /*02d0*/  IMAD.X R10, RZ, RZ, R0, P1 ;  /* 0x000000ffff0a7224 */ /* 0x000fca00008e0600 */
[----:B------:R-:W-:-:S04]  /*02e0*/  ISETP.GT.U32.AND.EX P0, PT, R7, R10, PT, P0 ;  /* 0x0000000a0700720c */ /* 0x000fc80003f04100 */
[----:B------:R-:W-:Y:S02]  /*02f0*/  SEL R9, R3, R6, P0 ;  /* 0x0000000603097207 */ /* 0x000fe40000000000 */
[----:B------:R-:W-:Y:S02]  /*0300*/  SEL R7, R7, R10, P0 ;  /* 0x0000000a07077207 */ /* 0x000fe40000000000 */
[CC--:B------:R-:W-:Y:S02]  /*0310*/  IADD3 R8, P1, PT, R2.reuse, -R9.reuse, RZ ;  /* 0x8000000902087210 */ /* 0x0c0fe40007f3e0ff */
[----:B------:R-:W-:Y:S02]  /*0320*/  IADD3 R6, P2, PT, -R2, R9, RZ ;  /* 0x0000000902067210 */ /* 0x000fe40007f5e1ff */
[----:B------:R-:W-:Y:S01]  /*0330*/  ISETP.GT.U32.AND P0, PT, R8, -0x8, PT ;  /* 0xfffffff80800780c */ /* 0x000fe20003f04070 */
[----:B------:R-:W-:Y:S01]  /*0340*/  IMAD.X R8, R0, 0x1, ~R7, P1 ;  /* 0x0000000100087824 */ /* 0x000fe200008e0e07 */
[----:B------:R-:W-:Y:S01]  /*0350*/  LOP3.LUT R27, R6, 0x7, RZ, 0xc0, !PT ;  /* 0x00000007061b7812 */ /* 0x000fe200078ec0ff */
[----:B------:R-:W-:-:S02]  /*0360*/  IMAD.X R26, R7, 0x1, ~R0, P2 ;  /* 0x00000001071a7824 */ /* 0x000fc400010e0e00 */
[----:B------:R-:W-:Y:S01]  /*0370*/  IMAD.MOV.U32 R7, RZ, RZ, R2 ;  /* 0x000000ffff077224 */ /* 0x000fe200078e0002 */
[----:B------:R-:W-:Y:S02]  /*0380*/  ISETP.GT.U32.AND.EX P0, PT, R8, -0x1, PT, P0 ;  /* 0xffffffff0800780c */ /* 0x000fe40003f04100 */
[----:B------:R-:W-:-:S04]  /*0390*/  ISETP.NE.U32.AND P1, PT, R27, RZ, PT ;  /* 0x000000ff1b00720c */ /* 0x000fc80003f25070 */
[----:B------:R-:W-:-:S07]  /*03a0*/  ISETP.NE.AND.EX P1, PT, RZ, RZ, PT, P1 ;  /* 0x000000ffff00720c */ /* 0x000fce0003f25310 */
[----:B------:R-:W-:Y:S06]  /*03b0*/  @P0 BRA `(.L_x_5) ;  /* 0x0000000000800947 */ /* 0x000fec0003800000 */
[----:B------:R-:W-:Y:S01]  /*03c0*/  LOP3.LUT R25, R6, 0xfffffff8, RZ, 0xc0, !PT ;  /* 0xfffffff806197812 */ /* 0x000fe200078ec0ff */
[C---:B------:R-:W-:Y:S01]  /*03d0*/  VIADD R24, R1.reuse, 0x2010 ;  /* 0x0000201001187836 */ /* 0x040fe20000000000 */
[----:B------:R-:W-:Y:S01]  /*03e0*/  MOV R7, R2 ;  /* 0x0000000200077202 */ /* 0x000fe20000000f00 */
[----:B------:R-:W-:Y:S02]  /*03f0*/  VIADD R0, R1, 0x10 ;  /* 0x0000001001007836 */ /* 0x000fe40000000000 */
[----:B------:R-:W-:-:S07]  /*0400*/  VIADD R11, R2, 0x3 ;  /* 0x00000003020b7836 */ /* 0x000fce0000000000 */
.L_x_6:
[----:B------:R-:W-:Y:S01]  /*0410*/  IADD3 R25, P0, PT, R25, -0x8, RZ ;  /* 0xfffffff819197810 */ /* 0x000fe20007f1e0ff */
[--C-:B------:R-:W-:Y:S01]  /*0420*/  IMAD.MOV.U32 R13, RZ, RZ, R12.reuse ;  /* 0x000000ffff0d7224 */ /* 0x100fe200078e000c */
[----:B------:R-:W-:Y:S01]  /*0430*/  MOV R21, R12 ;  /* 0x0000000c00157202 */ /* 0x000fe20000000f00 */
[--C-:B------:R-:W-:Y:S01]  /*0440*/  IMAD.MOV.U32 R14, RZ, RZ, R12.reuse ;  /* 0x000000ffff0e7224 */ /* 0x100fe200078e000c */
[----:B------:R-:W-:Y:S01]  /*0450*/  IADD3.X R26, PT, PT, R26, -0x1, RZ, P0, !PT ;  /* 0xffffffff1a1a7810 */ /* 0x000fe200007fe4ff */
[--C-:B------:R-:W-:Y:S01]  /*0460*/  IMAD.MOV.U32 R15, RZ, RZ, R12.reuse ;  /* 0x000000ffff0f7224 */ /* 0x100fe200078e000c */
[----:B------:R-:W-:Y:S01]  /*0470*/  ISETP.NE.U32.AND P0, PT, R25, RZ, PT ;  /* 0x000000ff1900720c */ /* 0x000fe20003f05070 */
[C---:B------:R-:W-:Y:S02]  /*0480*/  VIADD R8, R11.reuse, 0xfffffffd ;  /* 0xfffffffd0b087836 */ /* 0x040fe40000000000 */
[C---:B------:R-:W-:Y:S01]  /*0490*/  VIADD R9, R11.reuse, 0xfffffffe ;  /* 0xfffffffe0b097836 */ /* 0x040fe20000000000 */
[----:B------:R-:W-:Y:S01]  /*04a0*/  ISETP.NE.AND.EX P0, PT, R26, RZ, PT, P0 ;  /* 0x000000ff1a00720c */ /* 0x000fe20003f05300 */
[----:B------:R-:W-:Y:S01]  /*04b0*/  VIADD R10, R11, 0xffffffff ;  /* 0xffffffff0b0a7836 */ /* 0x000fe20000000000 */
[----:B------:R-:W-:Y:S01]  /*04c0*/  STL.128 [R0+-0x10], R12 ;  /* 0xfffff00c00007387 */ /* 0x000fe20000100c00 */
[----:B------:R-:W-:-:S02]  /*04d0*/  IMAD.MOV.U32 R20, RZ, RZ, R12 ;  /* 0x000000ffff147224 */ /* 0x000fc400078e000c */
[--C-:B------:R-:W-:Y:S01]  /*04e0*/  IMAD.MOV.U32 R22, RZ, RZ, R12.reuse ;  /* 0x000000ffff167224 */ /* 0x100fe200078e000c */
[----:B------:R0:W-:Y:S01]  /*04f0*/  STL.128 [R24+-0x10], R8 ;  /* 0xfffff00818007387 */ /* 0x0001e20000100c00 */
[----:B------:R-:W-:Y:S02]  /*0500*/  IMAD.MOV.U32 R23, RZ, RZ, R12 ;  /* 0x000000ffff177224 */ /* 0x000fe400078e000c */
[C---:B------:R-:W-:Y:S02]  /*0510*/  VIADD R19, R11.reuse, 0x4 ;  /* 0x000000040b137836 */ /* 0x040fe40000000000 */
[C---:B------:R-:W-:Y:S01]  /*0520*/  VIADD R16, R11.reuse, 0x1 ;  /* 0x000000010b107836 */ /* 0x040fe20000000000 */
[----:B------:R1:W-:Y:S01]  /*0530*/  STL.128 [R0], R20 ;  /* 0x0000001400007387 */ /* 0x0003e20000100c00 */
[C---:B------:R-:W-:Y:S02]  /*0540*/  VIADD R17, R11.reuse, 0x2 ;  /* 0x000000020b117836 */ /* 0x040fe40000000000 */
[----:B------:R-:W-:-:S02]  /*0550*/  VIADD R18, R11, 0x3 ;  /* 0x000000030b127836 */ /* 0x000fc40000000000 */
[----:B------:R-:W-:-:S03]  /*0560*/  VIADD R7, R7, 0x8 ;  /* 0x0000000807077836 */ /* 0x000fc60000000000 */
[----:B------:R2:W-:Y:S01]  /*0570*/  STL.128 [R24], R16 ;  /* 0x0000001018007387 */ /* 0x0005e20000100c00 */
[----:B0-----:R-:W-:Y:S01]  /*0580*/  VIADD R11, R11, 0x8 ;  /* 0x000000080b0b7836 */ /* 0x001fe20000000000 */
[----:B-1----:R-:W-:Y:S01]  /*0590*/  IADD3 R0, PT, PT, R0, 0x20, RZ ;  /* 0x0000002000007810 */ /* 0x002fe20007ffe0ff */
[----:B--2---:R-:W-:Y:S01]  /*05a0*/  VIADD R24, R24, 0x20 ;  /* 0x0000002018187836 */ /* 0x004fe20000000000 */
[----:B------:R-:W-:Y:S06]  /*05b0*/  @P0 BRA `(.L_x_6) ;  /* 0xfffffffc00940947 */ /* 0x000fec000383ffff */
.L_x_5:
[----:B------:R-:W-:Y:S05]  /*05c0*/  BSYNC.RECONVERGENT B2 ;  /* 0x0000000000027941 */ /* 0x000fea0003800200 */
.L_x_4:
[----:B------:R-:W-:Y:S05]  /*05d0*/  @!P1 BRA `(.L_x_3) ;  /* 0x0000000000a09947 */ /* 0x000fea0003800000 */
[----:B------:R-:W-:Y:S01]  /*05e0*/  ISETP.GE.U32.AND P0, PT, R27, 0x4, PT ;  /* 0x000000041b00780c */ /* 0x000fe20003f06070 */
[----:B------:R-:W-:Y:S01]  /*05f0*/  BSSY.RECONVERGENT B2, `(.L_x_7) ;  /* 0x0000014000027945 */ /* 0x000fe20003800200 */
[----:B------:R-:W-:Y:S02]  /*0600*/  LOP3.LUT R10, R6, 0x3, RZ, 0xc0, !PT ;  /* 0x00000003060a7812 */ /* 0x000fe400078ec0ff */
[----:B------:R-:W-:Y:S02]  /*0610*/  ISETP.GE.U32.AND.EX P0, PT, RZ, RZ, PT, P0 ;  /* 0x000000ffff00720c */ /* 0x000fe40003f06100 */
[----:B------:R-:W-:-:S04]  /*0620*/  ISETP.NE.U32.AND P1, PT, R10, RZ, PT ;  /* 0x000000ff0a00720c */ /* 0x000fc80003f25070 */
[----:B------:R-:W-:-:S07]  /*0630*/  ISETP.NE.AND.EX P1, PT, RZ, RZ, PT, P1 ;  /* 0x000000ffff00720c */ /* 0x000fce0003f25310 */
[----:B------:R-:W-:Y:S06]  /*0640*/  @!P0 BRA `(.L_x_8) ;  /* 0x0000000000388947 */ /* 0x000fec0003800000 */
[C---:B------:R-:W-:Y:S02]  /*0650*/  IMAD.IADD R0, R7.reuse, 0x1, -R2 ;  /* 0x0000000107007824 */ /* 0x040fe400078e0a02 */
[C---:B------:R-:W-:Y:S02]  /*0660*/  VIADD R8, R7.reuse, 0x1 ;  /* 0x0000000107087836 */ /* 0x040fe40000000000 */
[----:B------:R-:W-:Y:S02]  /*0670*/  IMAD.U32 R11, R0, 0x4, R1 ;  /* 0x00000004000b7824 */ /* 0x000fe400078e0001 */
[C---:B------:R-:W-:Y:S02]  /*0680*/  VIADD R0, R7.reuse, 0x2 ;  /* 0x0000000207007836 */ /* 0x040fe40000000000 */
[C---:B------:R-:W-:Y:S01]  /*0690*/  VIADD R9, R7.reuse, 0x3 ;  /* 0x0000000307097836 */ /* 0x040fe20000000000 */
[----:B------:R-:W-:Y:S04]  /*06a0*/  STL [R11+0x2004], R8 ;  /* 0x002004080b007387 */ /* 0x000fe80000100800 */
[----:B------:R-:W-:Y:S04]  /*06b0*/  STL [R11+0x2008], R0 ;  /* 0x002008000b007387 */ /* 0x000fe80000100800 */
[----:B------:R-:W-:Y:S04]  /*06c0*/  STL [R11+0x200c], R9 ;  /* 0x00200c090b007387 */ /* 0x000fe80000100800 */
[----:B------:R-:W-:Y:S04]  /*06d0*/  STL [R11], R12 ;  /* 0x0000000c0b007387 */ /* 0x000fe80000100800 */
[----:B------:R-:W-:Y:S04]  /*06e0*/  STL [R11+0x4], R12 ;  /* 0x0000040c0b007387 */ /* 0x000fe80000100800 */
[----:B------:R-:W-:Y:S04]  /*06f0*/  STL [R11+0x8], R12 ;  /* 0x0000080c0b007387 */ /* 0x000fe80000100800 */
[----:B------:R-:W-:Y:S04]  /*0700*/  STL [R11+0xc], R12 ;  /* 0x00000c0c0b007387 */ /* 0x000fe80000100800 */
[----:B------:R0:W-:Y:S02]  /*0710*/  STL [R11+0x2000], R7 ;  /* 0x002000070b007387 */ /* 0x0001e40000100800 */
[----:B0-----:R-:W-:-:S07]  /*0720*/  VIADD R7, R7, 0x4 ;  /* 0x0000000407077836 */ /* 0x001fce0000000000 */
.L_x_8:
[----:B------:R-:W-:Y:S05]  /*0730*/  BSYNC.RECONVERGENT B2 ;  /* 0x0000000000027941 */ /* 0x000fea0003800200 */
.L_x_7:
[----:B------:R-:W-:Y:S05]  /*0740*/  @!P1 BRA `(.L_x_3) ;  /* 0x0000000000449947 */ /* 0x000fea0003800000 */
[----:B------:R-:W-:Y:S02]  /*0750*/  ISETP.NE.U32.AND P0, PT, R10, 0x1, PT ;  /* 0x000000010a00780c */ /* 0x000fe40003f05070 */
[----:B------:R-:W-:Y:S02]  /*0760*/  LOP3.LUT R6, R6, 0x1, RZ, 0xc0, !PT ;  /* 0x0000000106067812 */ /* 0x000fe400078ec0ff */
[----:B------:R-:W-:Y:S02]  /*0770*/  ISETP.NE.AND.EX P0, PT, RZ, RZ, PT, P0 ;  /* 0x000000ffff00720c */ /* 0x000fe40003f05300 */
[----:B------:R-:W-:-:S04]  /*0780*/  ISETP.NE.U32.AND P1, PT, R6, 0x1, PT ;  /* 0x000000010600780c */ /* 0x000fc80003f25070 */
[----:B------:R-:W-:-:S07]  /*0790*/  ISETP.NE.U32.AND.EX P1, PT, RZ, RZ, PT, P1 ;  /* 0x000000ffff00720c */ /* 0x000fce0003f25110 */
[C---:B------:R-:W-:Y:S02]  /*07a0*/  @P0 IMAD.IADD R0, R7.reuse, 0x1, -R2 ;  /* 0x0000000107000824 */ /* 0x040fe400078e0a02 */
[----:B------:R-:W-:-:S03]  /*07b0*/  @P0 VIADD R6, R7, 0x1 ;  /* 0x0000000107060836 */ /* 0x000fc60000000000 */
[----:B------:R-:W-:-:S05]  /*07c0*/  @P0 LEA R9, R0, R1, 0x2 ;  /* 0x0000000100090211 */ /* 0x000fca00078e10ff */
[----:B------:R0:W-:Y:S04]  /*07d0*/  @P0 STL [R9+0x2000], R7 ;  /* 0x0020000709000387 */ /* 0x0001e80000100800 */
[----:B------:R1:W-:Y:S04]  /*07e0*/  @P0 STL [R9+0x2004], R6 ;  /* 0x0020040609000387 */ /* 0x0003e80000100800 */
[----:B------:R1:W-:Y:S01]  /*07f0*/  @P0 STL [R9], R12 ;  /* 0x0000000c09000387 */ /* 0x0003e20000100800 */
[----:B0-----:R-:W-:-:S03]  /*0800*/  @P0 VIADD R7, R7, 0x2 ;  /* 0x0000000207070836 */ /* 0x001fc60000000000 */
[----:B------:R1:W-:Y:S01]  /*0810*/  @P0 STL [R9+0x4], R12 ;  /* 0x0000040c09000387 */ /* 0x0003e20000100800 */
[----:B------:R-:W-:-:S04]  /*0820*/  @!P1 IMAD.IADD R0, R7, 0x1, -R2 ;  /* 0x0000000107009824 */ /* 0x000fc800078e0a02 */
[----:B------:R-:W-:-:S05]  /*0830*/  @!P1 IMAD.U32 R0, R0, 0x4, R1 ;  /* 0x0000000400009824 */ /* 0x000fca00078e0001 */
[----:B------:R1:W-:Y:S04]  /*0840*/  @!P1 STL [R0], R12 ;  /* 0x0000000c00009387 */ /* 0x0003e80000100800 */
[----:B------:R1:W-:Y:S02]  /*0850*/  @!P1 STL [R0+0x2000], R7 ;  /* 0x0020000700009387 */ /* 0x0003e40000100800 */
.L_x_3:
[----:B------:R-:W-:Y:S05]  /*0860*/  BSYNC.RECONVERGENT B1 ;  /* 0x0000000000017941 */ /* 0x000fea0003800200 */
.L_x_2:
[----:B-1----:R-:W-:Y:S01]  /*0870*/  IMAD.IADD R0, R3, 0x1, -R2 ;  /* 0x0000000103007824 */ /* 0x002fe200078e0a02 */
[----:B------:R-:W-:Y:S06]  /*0880*/  BRA `(.L_x_9) ;  /* 0x00000020005c7947 */ /* 0x000fec0003800000 */
.L_x_1:
[----:B-----5:R-:W-:-:S13]  /*0890*/  ISETP.NE.AND P0, PT, R8, R11, PT ;  /* 0x0000000b0800720c */ /* 0x020fda0003f05270 */
[----:B------:R-:W-:Y:S05]  /*08a0*/  @P0 BRA `(.L_x_10) ;  /* 0x0000000400980947 */ /* 0x000fea0003800000 */
[CC--:B------:R-:W-:Y:S01]  /*08b0*/  VIMNMX R2, PT, PT, R12.reuse, R3.reuse, PT ;  /* 0x000000030c027248 */ /* 0x0c0fe20003fe0100 */
        /* <DEDUP_REMOVED lines=13> */
[CC--:B------:R-:W-:Y:S02]  /*0990*/  IADD3 R6, P2, PT, -R2.reuse, R9.reuse, RZ ;  /* 0x0000000902067210 */ /* 0x0c0fe40007f5e1ff */
[----:B------:R-:W-:Y:S02]  /*09a0*/  IADD3 R9, P1, PT, R2, -R9, RZ ;  /* 0x8000000902097210 */ /* 0x000fe40007f3e0ff */
[----:B------:R-:W-:Y:S01]  /*09b0*/  LOP3.LUT R27, R6, 0x7, RZ, 0xc0, !PT ;  /* 0x00000007061b7812 */ /* 0x000fe200078ec0ff */
[----:B------:R-:W-:Y:S01]  /*09c0*/  IMAD.X R26, R7, 0x1, ~R0, P2 ;  /* 0x00000001071a7824 */ /* 0x000fe200010e0e00 */
[----:B------:R-:W-:Y:S01]  /*09d0*/  ISETP.GT.U32.AND P0, PT, R9, -0x8, PT ;  /* 0xfffffff80900780c */ /* 0x000fe20003f04070 */
[----:B------:R-:W-:Y:S01]  /*09e0*/  IMAD.X R9, R0, 0x1, ~R7, P1 ;  /* 0x0000000100097824 */ /* 0x000fe200008e0e07 */
[----:B------:R-:W-:-:S02]  /*09f0*/  ISETP.NE.U32.AND P1, PT, R27, RZ, PT ;  /* 0x000000ff1b00720c */ /* 0x000fc40003f25070 */
[----:B------:R-:W-:Y:S02]  /*0a00*/  MOV R7, R2 ;  /* 0x0000000200077202 */ /* 0x000fe40000000f00 */
[----:B------:R-:W-:Y:S02]  /*0a10*/  ISETP.GT.U32.AND.EX P0, PT, R9, -0x1, PT, P0 ;  /* 0xffffffff0900780c */ /* 0x000fe40003f04100 */
[----:B------:R-:W-:-:S11]  /*0a20*/  ISETP.NE.AND.EX P1, PT, RZ, RZ, PT, P1 ;  /* 0x000000ffff00720c */ /* 0x000fd60003f25310 */
[----:B------:R-:W-:Y:S05]  /*0a30*/  @P0 BRA `(.L_x_14) ;  /* 0x0000000000800947 */ /* 0x000fea0003800000 */
[----:B------:R-:W-:Y:S01]  /*0a40*/  LOP3.LUT R25, R6, 0xfffffff8, RZ, 0xc0, !PT ;  /* 0xfffffff806197812 */ /* 0x000fe200078ec0ff */
[C---:B------:R-:W-:Y:S02]  /*0a50*/  VIADD R24, R1.reuse, 0x10 ;  /* 0x0000001001187836 */ /* 0x040fe40000000000 */
[----:B------:R-:W-:Y:S02]  /*0a60*/  VIADD R0, R1, 0x2010 ;  /* 0x0000201001007836 */ /* 0x000fe40000000000 */
[----:B------:R-:W-:Y:S02]  /*0a70*/  IMAD.MOV.U32 R7, RZ, RZ, R2 ;  /* 0x000000ffff077224 */ /* 0x000fe400078e0002 */
[----:B------:R-:W-:-:S07]  /*0a80*/  VIADD R15, R2, 0x3 ;  /* 0x00000003020f7836 */ /* 0x000fce0000000000 */
.L_x_15:
[----:B------:R-:W-:Y:S01]  /*0a90*/  IADD3 R25, P0, PT, R25, -0x8, RZ ;  /* 0xfffffff819197810 */ /* 0x000fe20007f1e0ff */
[--C-:B------:R-:W-:Y:S01]  /*0aa0*/  IMAD.MOV.U32 R9, RZ, RZ, R8.reuse ;  /* 0x000000ffff097224 */ /* 0x100fe200078e0008 */
[----:B------:R-:W-:Y:S01]  /*0ab0*/  IADD3 R13, PT, PT, R15, -0x2, RZ ;  /* 0xfffffffe0f0d7810 */ /* 0x000fe20007ffe0ff */
[--C-:B------:R-:W-:Y:S01]  /*0ac0*/  IMAD.MOV.U32 R10, RZ, RZ, R8.reuse ;  /* 0x000000ffff0a7224 */ /* 0x100fe200078e0008 */
[----:B------:R-:W-:Y:S01]  /*0ad0*/  IADD3.X R26, PT, PT, R26, -0x1, RZ, P0, !PT ;  /* 0xffffffff1a1a7810 */ /* 0x000fe200007fe4ff */
[--C-:B------:R-:W-:Y:S01]  /*0ae0*/  IMAD.MOV.U32 R11, RZ, RZ, R8.reuse ;  /* 0x000000ffff0b7224 */ /* 0x100fe200078e0008 */
[----:B------:R-:W-:Y:S01]  /*0af0*/  ISETP.NE.U32.AND P0, PT, R25, RZ, PT ;  /* 0x000000ff1900720c */ /* 0x000fe20003f05070 */
[C---:B------:R-:W-:Y:S01]  /*0b00*/  VIADD R12, R15.reuse, 0xfffffffd ;  /* 0xfffffffd0f0c7836 */ /* 0x040fe20000000000 */
[C---:B------:R-:W-:Y:S01]  /*0b10*/  IADD3 R18, PT, PT, R15.reuse, 0x3, RZ ;  /* 0x000000030f127810 */ /* 0x040fe20007ffe0ff */
[----:B------:R-:W-:Y:S01]  /*0b20*/  VIADD R14, R15, 0xffffffff ;  /* 0xffffffff0f0e7836 */ /* 0x000fe20000000000 */
[----:B------:R-:W-:Y:S01]  /*0b30*/  ISETP.NE.AND.EX P0, PT, R26, RZ, PT, P0 ;  /* 0x000000ff1a00720c */ /* 0x000fe20003f05300 */
[--C-:B------:R-:W-:Y:S01]  /*0b40*/  IMAD.MOV.U32 R20, RZ, RZ, R8.reuse ;  /* 0x000000ffff147224 */ /* 0x100fe200078e0008 */
        /* <DEDUP_REMOVED lines=8> */
[----:B------:R-:W-:Y:S02]  /*0bd0*/  VIADD R17, R15, 0x2 ;  /* 0x000000020f117836 */ /* 0x000fe40000000000 */
[----:B------:R-:W-:-:S03]  /*0be0*/  VIADD R7, R7, 0x8 ;  /* 0x0000000807077836 */ /* 0x000fc60000000000 */
[----:B------:R2:W-:Y:S01]  /*0bf0*/  STL.128 [R24], R16 ;  /* 0x0000001018007387 */ /* 0x0005e20000100c00 */
[----:B0-----:R-:W-:Y:S02]  /*0c00*/  VIADD R15, R15, 0x8 ;  /* 0x000000080f0f7836 */ /* 0x001fe40000000000 */
[----:B-1----:R-:W-:Y:S02]  /*0c10*/  VIADD R0, R0, 0x20 ;  /* 0x0000002000007836 */ /* 0x002fe40000000000 */
[----:B--2---:R-:W-:Y:S01]  /*0c20*/  VIADD R24, R24, 0x20 ;  /* 0x0000002018187836 */ /* 0x004fe20000000000 */
[----:B------:R-:W-:Y:S06]  /*0c30*/  @P0 BRA `(.L_x_15) ;  /* 0xfffffffc00940947 */ /* 0x000fec000383ffff */
.L_x_14:
[----:B------:R-:W-:Y:S05]  /*0c40*/  BSYNC.RECONVERGENT B2 ;  /* 0x0000000000027941 */ /* 0x000fea0003800200 */
.L_x_13:
        /* <DEDUP_REMOVED lines=8> */
[C---:B------:R-:W-:Y:S01]  /*0cd0*/  IMAD.IADD R0, R7.reuse, 0x1, -R2 ;  /* 0x0000000107007824 */ /* 0x040fe200078e0a02 */
[C---:B------:R-:W-:Y:S01]  /*0ce0*/  IADD3 R10, PT, PT, R7.reuse, 0x3, RZ ;  /* 0x00000003070a7810 */ /* 0x040fe20007ffe0ff */
[C---:B------:R-:W-:Y:S02]  /*0cf0*/  VIADD R9, R7.reuse, 0x1 ;  /* 0x0000000107097836 */ /* 0x040fe40000000000 */
[----:B------:R-:W-:Y:S02]  /*0d00*/  IMAD.U32 R11, R0, 0x4, R1 ;  /* 0x00000004000b7824 */ /* 0x000fe400078e0001 */
[----:B------:R-:W-:-:S03]  /*0d10*/  VIADD R0, R7, 0x2 ;  /* 0x0000000207007836 */ /* 0x000fc60000000000 */
[----:B------:R-:W-:Y:S04]  /*0d20*/  STL [R11+0x4], R9 ;  /* 0x000004090b007387 */ /* 0x000fe80000100800 */
[----:B------:R-:W-:Y:S04]  /*0d30*/  STL [R11+0x8], R0 ;  /* 0x000008000b007387 */ /* 0x000fe80000100800 */
[----:B------:R-:W-:Y:S04]  /*0d40*/  STL [R11+0xc], R10 ;  /* 0x00000c0a0b007387 */ /* 0x000fe80000100800 */
[----:B------:R-:W-:Y:S04]  /*0d50*/  STL [R11+0x2000], R8 ;  /* 0x002000080b007387 */ /* 0x000fe80000100800 */
[----:B------:R-:W-:Y:S04]  /*0d60*/  STL [R11+0x2004], R8 ;  /* 0x002004080b007387 */ /* 0x000fe80000100800 */
[----:B------:R-:W-:Y:S04]  /*0d70*/  STL [R11+0x2008], R8 ;  /* 0x002008080b007387 */ /* 0x000fe80000100800 */
[----:B------:R-:W-:Y:S04]  /*0d80*/  STL [R11+0x200c], R8 ;  /* 0x00200c080b007387 */ /* 0x000fe80000100800 */
[----:B------:R0:W-:Y:S02]  /*0d90*/  STL [R11], R7 ;  /* 0x000000070b007387 */ /* 0x0001e40000100800 */
[----:B0-----:R-:W-:-:S07]  /*0da0*/  VIADD R7, R7, 0x4 ;  /* 0x0000000407077836 */ /* 0x001fce0000000000 */
.L_x_17:
[----:B------:R-:W-:Y:S05]  /*0db0*/  BSYNC.RECONVERGENT B2 ;  /* 0x0000000000027941 */ /* 0x000fea0003800200 */
.L_x_16:
[----:B------:R-:W-:Y:S05]  /*0dc0*/  @!P1 BRA `(.L_x_12) ;  /* 0x0000000000449947 */ /* 0x000fea0003800000 */
[----:B------:R-:W-:Y:S02]  /*0dd0*/  ISETP.NE.U32.AND P0, PT, R12, 0x1, PT ;  /* 0x000000010c00780c */ /* 0x000fe40003f05070 */
[----:B------:R-:W-:Y:S02]  /*0de0*/  LOP3.LUT R6, R6, 0x1, RZ, 0xc0, !PT ;  /* 0x0000000106067812 */ /* 0x000fe400078ec0ff */
[----:B------:R-:W-:Y:S02]  /*0df0*/  ISETP.NE.AND.EX P0, PT, RZ, RZ, PT, P0 ;  /* 0x000000ffff00720c */ /* 0x000fe40003f05300 */
[----:B------:R-:W-:-:S04]  /*0e00*/  ISETP.NE.U32.AND P1, PT, R6, 0x1, PT ;  /* 0x000000010600780c */ /* 0x000fc80003f25070 */
[----:B------:R-:W-:-:S07]  /*0e10*/  ISETP.NE.U32.AND.EX P1, PT, RZ, RZ, PT, P1 ;  /* 0x000000ffff00720c */ /* 0x000fce0003f25110 */
[C---:B------:R-:W-:Y:S02]  /*0e20*/  @P0 IMAD.IADD R0, R7.reuse, 0x1, -R2 ;  /* 0x0000000107000824 */ /* 0x040fe400078e0a02 */
[----:B------:R-:W-:Y:S02]  /*0e30*/  @P0 VIADD R6, R7, 0x1 ;  /* 0x0000000107060836 */ /* 0x000fe40000000000 */
[----:B------:R-:W-:-:S05]  /*0e40*/  @P0 IMAD.U32 R9, R0, 0x4, R1 ;  /* 0x0000000400090824 */ /* 0x000fca00078e0001 */
[----:B------:R0:W-:Y:S04]  /*0e50*/  @P0 STL [R9], R7 ;  /* 0x0000000709000387 */ /* 0x0001e80000100800 */
[----:B------:R1:W-:Y:S04]  /*0e60*/  @P0 STL [R9+0x4], R6 ;  /* 0x0000040609000387 */ /* 0x0003e80000100800 */
[----:B------:R1:W-:Y:S01]  /*0e70*/  @P0 STL [R9+0x2000], R8 ;  /* 0x0020000809000387 */ /* 0x0003e20000100800 */
[----:B0-----:R-:W-:-:S03]  /*0e80*/  @P0 VIADD R7, R7, 0x2 ;  /* 0x0000000207070836 */ /* 0x001fc60000000000 */
[----:B------:R1:W-:Y:S01]  /*0e90*/  @P0 STL [R9+0x2004], R8 ;  /* 0x0020040809000387 */ /* 0x0003e20000100800 */
[----:B------:R-:W-:-:S04]  /*0ea0*/  @!P1 IMAD.IADD R0, R7, 0x1, -R2 ;  /* 0x0000000107009824 */ /* 0x000fc800078e0a02 */
[----:B------:R-:W-:-:S05]  /*0eb0*/  @!P1 IMAD.U32 R0, R0, 0x4, R1 ;  /* 0x0000000400009824 */ /* 0x000fca00078e0001 */
[----:B------:R1:W-:Y:S04]  /*0ec0*/  @!P1 STL [R0+0x2000], R8 ;  /* 0x0020000800009387 */ /* 0x0003e80000100800 */
[----:B------:R1:W-:Y:S02]  /*0ed0*/  @!P1 STL [R0], R7 ;  /* 0x0000000700009387 */ /* 0x0003e40000100800 */
.L_x_12:
[----:B------:R-:W-:Y:S05]  /*0ee0*/  BSYNC.RECONVERGENT B1 ;  /* 0x0000000000017941 */ /* 0x000fea0003800200 */
.L_x_11:
[----:B-1----:R-:W-:Y:S01]  /*0ef0*/  IMAD.IADD R0, R3, 0x1, -R2 ;  /* 0x0000000103007824 */ /* 0x002fe200078e0a02 */
[----:B------:R-:W-:Y:S06]  /*0f00*/  BRA `(.L_x_9) ;  /* 0x0000001800bc7947 */ /* 0x000fec0003800000 */
.L_x_10:
[----:B------:R-:W-:Y:S01]  /*0f10*/  IMAD.IADD R2, R8, 0x1, -R11 ;  /* 0x0000000108027824 */ /* 0x000fe200078e0a0b */
[----:B------:R-:W-:-:S04]  /*0f20*/  IADD3 R0, PT, PT, R12, -R3, RZ ;  /* 0x800000030c007210 */ /* 0x000fc80007ffe0ff */
[----:B------:R-:W-:Y:S02]  /*0f30*/  IABS R0, R0 ;  /* 0x0000000000007213 */ /* 0x000fe40000000000 */
[----:B------:R-:W-:-:S04]  /*0f40*/  IABS R7, R2 ;  /* 0x0000000200077213 */ /* 0x000fc80000000000 */
[----:B------:R-:W-:-:S13]  /*0f50*/  ISETP.GT.AND P0, PT, R0, R7, PT ;  /* 0x000000070000720c */ /* 0x000fda0003f04270 */
[----:B------:R-:W-:Y:S05]  /*0f60*/  @!P0 BRA `(.L_x_18) ;  /* 0x0000000800948947 */ /* 0x000fea0003800000 */
[CC--:B------:R-:W-:Y:S01]  /*0f70*/  VIMNMX R0, PT, PT, R12.reuse, R3.reuse, !PT ;  /* 0x000000030c007248 */ /* 0x0c0fe20007fe0100 */
[----:B------:R-:W-:Y:S01]  /*0f80*/  BSSY.RECONVERGENT B3, `(.L_x_19) ;  /* 0x0000017000037945 */ /* 0x000fe20003800200 */
[C---:B------:R-:W-:Y:S02]  /*0f90*/  VIMNMX R7, PT, PT, R12.reuse, R3, PT ;  /* 0x000000030c077248 */ /* 0x040fe40003fe0100 */
[----:B------:R-:W-:Y:S02]  /*0fa0*/  I2FP.F32.S32 R9, R0 ;  /* 0x0000000000097245 */ /* 0x000fe40000201400 */
[----:B------:R-:W-:Y:S02]  /*0fb0*/  I2FP.F32.S32 R6, R7 ;  /* 0x0000000700067245 */ /* 0x000fe40000201400 */
[----:B------:R-:W-:-:S03]  /*0fc0*/  ISETP.GT.AND P0, PT, R12, R3, PT ;  /* 0x000000030c00720c */ /* 0x000fc60003f04270 */
[----:B------:R-:W-:Y:S01]  /*0fd0*/  FADD R13, R9, -R6 ;  /* 0x80000006090d7221 */ /* 0x000fe20000000000 */
[----:B------:R-:W-:Y:S02]  /*0fe0*/  SEL R2, R8, R11, P0 ;  /* 0x0000000b08027207 */ /* 0x000fe40000000000 */
[----:B------:R-:W-:Y:S01]  /*0ff0*/  SEL R9, R11, R8, P0 ;  /* 0x000000080b097207 */ /* 0x000fe20000000000 */
[----:B------:R-:W0:Y:S01]  /*1000*/  MUFU.RCP R10, R13 ;  /* 0x0000000d000a7308 */ /* 0x000e220000001000 */
[----:B------:R-:W-:Y:S02]  /*1010*/  I2FP.F32.S32 R2, R2 ;  /* 0x0000000200027245 */ /* 0x000fe40000201400 */
[----:B------:R-:W-:-:S05]  /*1020*/  I2FP.F32.S32 R9, R9 ;  /* 0x0000000900097245 */ /* 0x000fca0000201400 */
[----:B------:R-:W-:-:S04]  /*1030*/  FADD R2, R2, -R9 ;  /* 0x8000000902027221 */ /* 0x000fc80000000000 */
[----:B------:R-:W1:Y:S01]  /*1040*/  FCHK P0, R2, R13 ;  /* 0x0000000d02007302 */ /* 0x000e620000000000 */
[----:B0-----:R-:W-:-:S04]  /*1050*/  FFMA R3, -R13, R10, 1 ;  /* 0x3f8000000d037423 */ /* 0x001fc8000000010a */
[----:B------:R-:W-:-:S04]  /*1060*/  FFMA R3, R10, R3, R10 ;  /* 0x000000030a037223 */ /* 0x000fc8000000000a */
[----:B------:R-:W-:-:S04]  /*1070*/  FFMA R8, R2, R3, RZ ;  /* 0x0000000302087223 */ /* 0x000fc800000000ff */
[----:B------:R-:W-:-:S04]  /*1080*/  FFMA R10, -R13, R8, R2 ;  /* 0x000000080d0a7223 */ /* 0x000fc80000000102 */
[----:B------:R-:W-:Y:S01]  /*1090*/  FFMA R3, R3, R10, R8 ;  /* 0x0000000a03037223 */ /* 0x000fe20000000008 */
[----:B-1----:R-:W-:Y:S06]  /*10a0*/  @!P0 BRA `(.L_x_20) ;  /* 0x0000000000108947 */ /* 0x002fec0003800000 */
[----:B------:R-:W-:Y:S01]  /*10b0*/  IMAD.MOV.U32 R3, RZ, RZ, R13 ;  /* 0x000000ffff037224 */ /* 0x000fe200078e000d */
[----:B------:R-:W-:-:S07]  /*10c0*/  MOV R22, 0x10e0 ;  /* 0x000010e000167802 */ /* 0x000fce0000000f00 */
[----:B------:R-:W-:Y:S05]  /*10d0*/  CALL.REL.NOINC `($__internal_0_$__cuda_sm3x_div_rn_noftz_f32_slowpath) ;  /* 0x00000030003c7944 */ /* 0x000fea0003c00000 */
[----:B------:R-:W-:-:S07]  /*10e0*/  IMAD.MOV.U32 R3, RZ, RZ, R2 ;  /* 0x000000ffff037224 */ /* 0x000fce00078e0002 */
.L_x_20:
[----:B------:R-:W-:Y:S05]  /*10f0*/  BSYNC.RECONVERGENT B3 ;  /* 0x0000000000037941 */ /* 0x000fea0003800200 */
.L_x_19:
[----:B------:R-:W-:Y:S01]  /*1100*/  ISETP.GE.U32.AND P0, PT, R7, R0, PT ;  /* 0x000000000700720c */ /* 0x000fe20003f06070 */
[----:B------:R-:W-:Y:S01]  /*1110*/  BSSY.RECONVERGENT B1, `(.L_x_21) ;  /* 0x0000088000017945 */ /* 0x000fe20003800200 */
[----:B------:R-:W-:-:S11]  /*1120*/  FFMA R6, R6, -R3, R9 ;  /* 0x8000000306067223 */ /* 0x000fd60000000009 */
[----:B------:R-:W-:Y:S05]  /*1130*/  @P0 BRA `(.L_x_22) ;  /* 0x0000000800140947 */ /* 0x000fea0003800000 */
[----:B------:R-:W-:Y:S01]  /*1140*/  IADD3 R9, P1, PT, R7, 0x1, RZ ;  /* 0x0000000107097810 */ /* 0x000fe20007f3e0ff */
[----:B------:R-:W0:Y:S01]  /*1150*/  LDCU UR5, c[0x0][0x394] ;  /* 0x00007280ff0577ac */ /* 0x000e220008000800 */
[----:B------:R-:W-:Y:S01]  /*1160*/  SHF.R.S32.HI R23, RZ, 0x1f, R7 ;  /* 0x0000001fff177819 */ /* 0x000fe20000011407 */
[----:B------:R-:W-:Y:S01]  /*1170*/  BSSY.RECONVERGENT B2, `(.L_x_23) ;  /* 0x000004f000027945 */ /* 0x000fe20003800200 */
[----:B------:R-:W-:Y:S02]  /*1180*/  SHF.R.S32.HI R2, RZ, 0x1f, R0 ;  /* 0x0000001fff027819 */ /* 0x000fe40000011400 */
[----:B------:R-:W-:Y:S01]  /*1190*/  ISETP.GT.U32.AND P0, PT, R0, R9, PT ;  /* 0x000000090000720c */ /* 0x000fe20003f04070 */
[----:B------:R-:W-:-:S05]  /*11a0*/  IMAD.X R11, RZ, RZ, R23, P1 ;  /* 0x000000ffff0b7224 */ /* 0x000fca00008e0617 */
[----:B------:R-:W-:-:S04]  /*11b0*/  ISETP.GT.U32.AND.EX P0, PT, R2, R11, PT, P0 ;  /* 0x0000000b0200720c */ /* 0x000fc80003f04100 */
[----:B------:R-:W-:Y:S02]  /*11c0*/  SEL R8, R0, R9, P0 ;  /* 0x0000000900087207 */ /* 0x000fe40000000000 */
[----:B------:R-:W-:Y:S01]  /*11d0*/  SEL R2, R2, R11, P0 ;  /* 0x0000000b02027207 */ /* 0x000fe20000000000 */
[----:B0-----:R-:W-:Y:S01]  /*11e0*/  UIADD3 UR4, UPT, UPT, UR5, -0x1, URZ ;  /* 0xffffffff05047890 */ /* 0x001fe2000fffe0ff */
[CC--:B------:R-:W-:Y:S01]  /*11f0*/  IADD3 R18, P2, PT, -R7.reuse, R8.reuse, RZ ;  /* 0x0000000807127210 */ /* 0x0c0fe20007f5e1ff */
[----:B------:R-:W0:Y:S01]  /*1200*/  I2F.F64 R16, UR5 ;  /* 0x0000000500107d12 */ /* 0x000e220008201c00 */
[----:B------:R-:W-:Y:S02]  /*1210*/  IADD3 R8, P3, PT, R7, -R8, RZ ;  /* 0x8000000807087210 */ /* 0x000fe40007f7e0ff */
[----:B------:R-:W-:Y:S01]  /*1220*/  LOP3.LUT R28, R18, 0x3, RZ, 0xc0, !PT ;  /* 0x00000003121c7812 */ /* 0x000fe200078ec0ff */
[----:B------:R-:W-:Y:S01]  /*1230*/  IMAD.X R21, R2, 0x1, ~R23, P2 ;  /* 0x0000000102157824 */ /* 0x000fe200010e0e17 */
[----:B------:R-:W-:Y:S01]  /*1240*/  ISETP.GT.U32.AND P1, PT, R8, -0x4, PT ;  /* 0xfffffffc0800780c */ /* 0x000fe20003f24070 */
[----:B------:R-:W-:Y:S01]  /*1250*/  IMAD.X R8, R23, 0x1, ~R2, P3 ;  /* 0x0000000117087824 */ /* 0x000fe200018e0e02 */
[----:B------:R-:W-:-:S02]  /*1260*/  ISETP.NE.U32.AND P0, PT, R28, RZ, PT ;  /* 0x000000ff1c00720c */ /* 0x000fc40003f05070 */
[----:B------:R-:W-:Y:S02]  /*1270*/  I2FP.F32.S32 R20, UR4 ;  /* 0x0000000400147c45 */ /* 0x000fe40008201400 */
[----:B------:R-:W-:Y:S01]  /*1280*/  ISETP.GT.U32.AND.EX P1, PT, R8, -0x1, PT, P1 ;  /* 0xffffffff0800780c */ /* 0x000fe20003f24110 */
[----:B------:R-:W-:Y:S01]  /*1290*/  IMAD.MOV.U32 R8, RZ, RZ, R7 ;  /* 0x000000ffff087224 */ /* 0x000fe200078e0007 */
[----:B------:R-:W-:-:S11]  /*12a0*/  ISETP.NE.AND.EX P0, PT, RZ, RZ, PT, P0 ;  /* 0x000000ffff00720c */ /* 0x000fd60003f05300 */
[----:B0-----:R-:W-:Y:S05]  /*12b0*/  @P1 BRA `(.L_x_24) ;  /* 0x0000000000e81947 */ /* 0x001fea0003800000 */
[----:B------:R-:W-:Y:S01]  /*12c0*/  LOP3.LUT R22, R18, 0xfffffffc, RZ, 0xc0, !PT ;  /* 0xfffffffc12167812 */ /* 0x000fe200078ec0ff */
[----:B------:R-:W-:Y:S01]  /*12d0*/  IMAD.MOV.U32 R2, RZ, RZ, R1 ;  /* 0x000000ffff027224 */ /* 0x000fe200078e0001 */
[----:B------:R-:W-:Y:S01]  /*12e0*/  MOV R19, R5 ;  /* 0x0000000500137202 */ /* 0x000fe20000000f00 */
[----:B------:R-:W-:-:S07]  /*12f0*/  IMAD.MOV.U32 R8, RZ, RZ, R7 ;  /* 0x000000ffff087224 */ /* 0x000fce00078e0007 */
.L_x_25:
[C---:B------:R-:W-:Y:S01]  /*1300*/  IADD3 R9, P1, PT, R8.reuse, 0x1, RZ ;  /* 0x0000000108097810 */ /* 0x040fe20007f3e0ff */
[--C-:B------:R-:W-:Y:S02]  /*1310*/  IMAD.MOV.U32 R27, RZ, RZ, R23.reuse ;  /* 0x000000ffff1b7224 */ /* 0x100fe400078e0017 */
[----:B------:R-:W-:Y:S02]  /*1320*/  IMAD.MOV.U32 R26, RZ, RZ, R8 ;  /* 0x000000ffff1a7224 */ /* 0x000fe400078e0008 */
[----:B------:R-:W-:Y:S01]  /*1330*/  IMAD.X R13, RZ, RZ, R23, P1 ;  /* 0x000000ffff0d7224 */ /* 0x000fe200008e0617 */
[----:B------:R-:W-:Y:S01]  /*1340*/  IADD3 R10, P1, PT, R8, 0x2, RZ ;  /* 0x00000002080a7810 */ /* 0x000fe20007f3e0ff */
[----:B------:R-:W0:Y:S01]  /*1350*/  I2F.U64 R27, R26 ;  /* 0x0000001a001b7312 */ /* 0x000e220000301000 */
[----:B------:R-:W-:-:S03]  /*1360*/  IMAD.MOV.U32 R12, RZ, RZ, R9 ;  /* 0x000000ffff0c7224 */ /* 0x000fc600078e0009 */
[--C-:B------:R-:W-:Y:S01]  /*1370*/  IMAD.X R15, RZ, RZ, R23.reuse, P1 ;  /* 0x000000ffff0f7224 */ /* 0x100fe200008e0617 */
[----:B------:R-:W-:Y:S01]  /*1380*/  IADD3 R11, P1, PT, R8, 0x3, RZ ;  /* 0x00000003080b7810 */ /* 0x000fe20007f3e0ff */
[----:B------:R-:W-:Y:S02]  /*1390*/  IMAD.MOV.U32 R14, RZ, RZ, R10 ;  /* 0x000000ffff0e7224 */ /* 0x000fe400078e000a */
[----:B------:R-:W1:Y:S01]  /*13a0*/  I2F.U64 R13, R12 ;  /* 0x0000000c000d7312 */ /* 0x000e620000301000 */
[----:B------:R-:W-:Y:S01]  /*13b0*/  MOV R24, R11 ;  /* 0x0000000b00187202 */ /* 0x000fe20000000f00 */
[----:B------:R-:W-:Y:S01]  /*13c0*/  IMAD.X R25, RZ, RZ, R23, P1 ;  /* 0x000000ffff197224 */ /* 0x000fe200008e0617 */
[----:B------:R2:W-:Y:S01]  /*13d0*/  STL.128 [R2], R8 ;  /* 0x0000000802007387 */ /* 0x0005e20000100c00 */
[----:B0-----:R-:W-:-:S04]  /*13e0*/  FFMA R29, R27, R3, R6 ;  /* 0x000000031b1d7223 */ /* 0x001fc80000000006 */
[----:B------:R-:W-:Y:S01]  /*13f0*/  I2F.U64 R15, R14 ;  /* 0x0000000e000f7312 */ /* 0x000fe20000301000 */
[----:B-1----:R-:W-:-:S07]  /*1400*/  FFMA R31, R13, R3, R6 ;  /* 0x000000030d1f7223 */ /* 0x002fce0000000006 */
[----:B------:R-:W0:Y:S01]  /*1410*/  F2F.F64.F32 R26, R29 ;  /* 0x0000001d001a7310 */ /* 0x000e220000201800 */
[----:B--2---:R-:W-:-:S07]  /*1420*/  VIADD R2, R2, 0x10 ;  /* 0x0000001002027836 */ /* 0x004fce0000000000 */
[----:B------:R-:W1:Y:S01]  /*1430*/  F2F.F64.F32 R12, R31 ;  /* 0x0000001f000c7310 */ /* 0x000e620000201800 */
[----:B0-----:R-:W-:-:S07]  /*1440*/  DSETP.GE.AND P2, PT, R26, R16, PT ;  /* 0x000000101a00722a */ /* 0x001fce0003f46000 */
[----:B------:R-:W0:Y:S01]  /*1450*/  I2F.U64 R25, R24 ;  /* 0x0000001800197312 */ /* 0x000e220000301000 */
[----:B------:R-:W-:Y:S01]  /*1460*/  FFMA R27, R15, R3, R6 ;  /* 0x000000030f1b7223 */ /* 0x000fe20000000006 */
[----:B------:R-:W-:Y:S01]  /*1470*/  FSEL R14, R20, R29, P2 ;  /* 0x0000001d140e7208 */ /* 0x000fe20001000000 */
[----:B-1----:R-:W-:-:S05]  /*1480*/  DSETP.GE.AND P3, PT, R12, R16, PT ;  /* 0x000000100c00722a */ /* 0x002fca0003f66000 */
[----:B------:R-:W1:Y:S01]  /*1490*/  F2F.F64.F32 R12, R27 ;  /* 0x0000001b000c7310 */ /* 0x000e620000201800 */
[----:B------:R-:W-:Y:S01]  /*14a0*/  FSETP.GEU.AND P4, PT, R14, RZ, PT ;  /* 0x000000ff0e00720b */ /* 0x000fe20003f8e000 */
[----:B0-----:R-:W-:Y:S01]  /*14b0*/  FFMA R15, R25, R3, R6 ;  /* 0x00000003190f7223 */ /* 0x001fe20000000006 */
[----:B-1----:R-:W-:-:S05]  /*14c0*/  DSETP.GE.AND P1, PT, R12, R16, PT ;  /* 0x000000100c00722a */ /* 0x002fca0003f26000 */
[----:B------:R-:W0:Y:S01]  /*14d0*/  F2F.F64.F32 R12, R15 ;  /* 0x0000000f000c7310 */ /* 0x000e220000201800 */
[----:B------:R-:W-:-:S04]  /*14e0*/  FSEL R27, R20, R27, P1 ;  /* 0x0000001b141b7208 */ /* 0x000fc80000800000 */
[----:B------:R-:W-:Y:S01]  /*14f0*/  FSETP.GEU.AND P1, PT, R27, RZ, PT ;  /* 0x000000ff1b00720b */ /* 0x000fe20003f2e000 */
[----:B0-----:R-:W-:Y:S01]  /*1500*/  DSETP.GE.AND P2, PT, R12, R16, PT ;  /* 0x000000100c00722a */ /* 0x001fe20003f46000 */
[----:B------:R-:W-:Y:S02]  /*1510*/  FSEL R12, R14, RZ, P4 ;  /* 0x000000ff0e0c7208 */ /* 0x000fe40002000000 */
[----:B------:R-:W-:-:S03]  /*1520*/  FSEL R13, R20, R31, P3 ;  /* 0x0000001f140d7208 */ /* 0x000fc60001800000 */
[----:B------:R-:W-:Y:S02]  /*1530*/  FSEL R15, R20, R15, P2 ;  /* 0x0000000f140f7208 */ /* 0x000fe40001000000 */
[----:B------:R-:W-:Y:S01]  /*1540*/  FSEL R14, R27, RZ, P1 ;  /* 0x000000ff1b0e7208 */ /* 0x000fe20000800000 */
[----:B------:R-:W-:Y:S01]  /*1550*/  F2I.FLOOR.NTZ R12, R12 ;  /* 0x0000000c000c7305 */ /* 0x000fe20000207100 */
[----:B------:R-:W-:Y:S02]  /*1560*/  FSETP.GEU.AND P1, PT, R15, RZ, PT ;  /* 0x000000ff0f00720b */ /* 0x000fe40003f2e000 */
[----:B------:R-:W-:Y:S02]  /*1570*/  FSETP.GEU.AND P3, PT, R13, RZ, PT ;  /* 0x000000ff0d00720b */ /* 0x000fe40003f6e000 */
[----:B------:R-:W-:Y:S02]  /*1580*/  FSEL R15, R15, RZ, P1 ;  /* 0x000000ff0f0f7208 */ /* 0x000fe40000800000 */
[----:B------:R-:W-:Y:S01]  /*1590*/  IADD3 R22, P1, PT, R22, -0x4, RZ ;  /* 0xfffffffc16167810 */ /* 0x000fe20007f3e0ff */
[----:B------:R-:W-:Y:S01]  /*15a0*/  F2I.FLOOR.NTZ R14, R14 ;  /* 0x0000000e000e7305 */ /* 0x000fe20000207100 */
[----:B------:R-:W-:-:S02]  /*15b0*/  FSEL R13, R13, RZ, P3 ;  /* 0x000000ff0d0d7208 */ /* 0x000fc40001800000 */
[----:B------:R-:W-:Y:S02]  /*15c0*/  IADD3.X R21, PT, PT, R21, -0x1, RZ, P1, !PT ;  /* 0xffffffff15157810 */ /* 0x000fe40000ffe4ff */
[----:B------:R-:W-:Y:S02]  /*15d0*/  ISETP.NE.U32.AND P1, PT, R22, RZ, PT ;  /* 0x000000ff1600720c */ /* 0x000fe40003f25070 */
[----:B------:R-:W-:Y:S01]  /*15e0*/  IADD3 R8, P2, PT, R8, 0x4, RZ ;  /* 0x0000000408087810 */ /* 0x000fe20007f5e0ff */
[----:B------:R-:W-:Y:S01]  /*15f0*/  F2I.FLOOR.NTZ R13, R13 ;  /* 0x0000000d000d7305 */ /* 0x000fe20000207100 */
[----:B------:R-:W-:-:S03]  /*1600*/  ISETP.NE.AND.EX P1, PT, R21, RZ, PT, P1 ;  /* 0x000000ff1500720c */ /* 0x000fc60003f25310 */
[----:B------:R-:W-:-:S04]  /*1610*/  IMAD.X R23, RZ, RZ, R23, P2 ;  /* 0x000000ffff177224 */ /* 0x000fc800010e0617 */
[----:B------:R-:W0:Y:S02]  /*1620*/  F2I.FLOOR.NTZ R15, R15 ;  /* 0x0000000f000f7305 */ /* 0x000e240000207100 */
[----:B0-----:R0:W-:Y:S02]  /*1630*/  STL.128 [R19], R12 ;  /* 0x0000000c13007387 */ /* 0x0011e40000100c00 */
[----:B0-----:R-:W-:Y:S02]  /*1640*/  VIADD R19, R19, 0x10 ;  /* 0x0000001013137836 */ /* 0x001fe40000000000 */
[----:B------:R-:W-:Y:S05]  /*1650*/  @P1 BRA `(.L_x_25) ;  /* 0xfffffffc00281947 */ /* 0x000fea000383ffff */
.L_x_24:
[----:B------:R-:W-:Y:S05]  /*1660*/  BSYNC.RECONVERGENT B2 ;  /* 0x0000000000027941 */ /* 0x000fea0003800200 */
.L_x_23:
[----:B------:R-:W-:Y:S05]  /*1670*/  @!P0 BRA `(.L_x_22) ;  /* 0x0000000000c48947 */ /* 0x000fea0003800000 */
[----:B------:R-:W-:Y:S01]  /*1680*/  ISETP.NE.U32.AND P0, PT, R28, 0x1, PT ;  /* 0x000000011c00780c */ /* 0x000fe20003f05070 */
[----:B------:R-:W-:Y:S01]  /*1690*/  BSSY.RECONVERGENT B2, `(.L_x_26) ;  /* 0x0000021000027945 */ /* 0x000fe20003800200 */
[----:B------:R-:W-:Y:S02]  /*16a0*/  LOP3.LUT R18, R18, 0x1, RZ, 0xc0, !PT ;  /* 0x0000000112127812 */ /* 0x000fe400078ec0ff */
[----:B------:R-:W-:Y:S02]  /*16b0*/  ISETP.NE.AND.EX P1, PT, RZ, RZ, PT, P0 ;  /* 0x000000ffff00720c */ /* 0x000fe40003f25300 */
[----:B------:R-:W-:-:S04]  /*16c0*/  ISETP.NE.U32.AND P2, PT, R18, 0x1, PT ;  /* 0x000000011200780c */ /* 0x000fc80003f45070 */
[----:B------:R-:W-:-:S07]  /*16d0*/  ISETP.NE.U32.AND.EX P0, PT, RZ, RZ, PT, P2 ;  /* 0x000000ffff00720c */ /* 0x000fce0003f05120 */
[----:B------:R-:W-:Y:S06]  /*16e0*/  @!P1 BRA `(.L_x_27) ;  /* 0x00000000006c9947 */ /* 0x000fec0003800000 */
[----:B------:R-:W-:Y:S01]  /*16f0*/  IMAD.MOV.U32 R9, RZ, RZ, R23 ;  /* 0x000000ffff097224 */ /* 0x000fe200078e0017 */
[----:B------:R-:W-:-:S05]  /*1700*/  IADD3 R10, P1, PT, R8, 0x1, RZ ;  /* 0x00000001080a7810 */ /* 0x000fca0007f3e0ff */
[----:B------:R-:W0:Y:S01]  /*1710*/  I2F.U64 R9, R8 ;  /* 0x0000000800097312 */ /* 0x000e220000301000 */
[----:B------:R-:W-:-:S07]  /*1720*/  IMAD.X R11, RZ, RZ, R23, P1 ;  /* 0x000000ffff0b7224 */ /* 0x000fce00008e0617 */
[----:B------:R-:W1:Y:S01]  /*1730*/  I2F.U64 R11, R10 ;  /* 0x0000000a000b7312 */ /* 0x000e620000301000 */
[----:B0-----:R-:W-:-:S07]  /*1740*/  FFMA R19, R9, R3, R6 ;  /* 0x0000000309137223 */ /* 0x001fce0000000006 */
[----:B------:R-:W0:Y:S01]  /*1750*/  F2F.F64.F32 R12, R19 ;  /* 0x00000013000c7310 */ /* 0x000e220000201800 */
[----:B-1----:R-:W-:-:S07]  /*1760*/  FFMA R21, R11, R3, R6 ;  /* 0x000000030b157223 */ /* 0x002fce0000000006 */
[----:B------:R-:W1:Y:S01]  /*1770*/  F2F.F64.F32 R14, R21 ;  /* 0x00000015000e7310 */ /* 0x000e620000201800 */
[----:B0-----:R-:W-:-:S06]  /*1780*/  DSETP.GE.AND P1, PT, R12, R16, PT ;  /* 0x000000100c00722a */ /* 0x001fcc0003f26000 */
[----:B------:R-:W-:Y:S01]  /*1790*/  FSEL R2, R20, R19, P1 ;  /* 0x0000001314027208 */ /* 0x000fe20000800000 */
[----:B-1----:R-:W-:-:S03]  /*17a0*/  DSETP.GE.AND P1, PT, R14, R16, PT ;  /* 0x000000100e00722a */ /* 0x002fc60003f26000 */
[----:B------:R-:W-:-:S04]  /*17b0*/  FSETP.GEU.AND P2, PT, R2, RZ, PT ;  /* 0x000000ff0200720b */ /* 0x000fc80003f4e000 */
[----:B------:R-:W-:Y:S02]  /*17c0*/  FSEL R9, R2, RZ, P2 ;  /* 0x000000ff02097208 */ /* 0x000fe40001000000 */
[----:B------:R-:W-:-:S04]  /*17d0*/  FSEL R2, R20, R21, P1 ;  /* 0x0000001514027208 */ /* 0x000fc80000800000 */
[C---:B------:R-:W-:Y:S01]  /*17e0*/  FSETP.GEU.AND P1, PT, R2.reuse, RZ, PT ;  /* 0x000000ff0200720b */ /* 0x040fe20003f2e000 */
[----:B------:R-:W0:Y:S03]  /*17f0*/  F2I.FLOOR.NTZ R9, R9 ;  /* 0x0000000900097305 */ /* 0x000e260000207100 */
[----:B------:R-:W-:Y:S01]  /*1800*/  FSEL R11, R2, RZ, P1 ;  /* 0x000000ff020b7208 */ /* 0x000fe20000800000 */
[----:B------:R-:W-:-:S04]  /*1810*/  IMAD.IADD R2, R8, 0x1, -R7 ;  /* 0x0000000108027824 */ /* 0x000fc800078e0a07 */
[----:B------:R-:W-:Y:S01]  /*1820*/  IMAD.U32 R2, R2, 0x4, R1 ;  /* 0x0000000402027824 */ /* 0x000fe200078e0001 */
[----:B------:R-:W1:Y:S04]  /*1830*/  F2I.FLOOR.NTZ R11, R11 ;  /* 0x0000000b000b7305 */ /* 0x000e680000207100 */
[----:B------:R-:W-:Y:S04]  /*1840*/  STL [R2+0x4], R10 ;  /* 0x0000040a02007387 */ /* 0x000fe80000100800 */
[----:B0-----:R-:W-:Y:S04]  /*1850*/  STL [R2+0x2000], R9 ;  /* 0x0020000902007387 */ /* 0x001fe80000100800 */
[----:B------:R0:W-:Y:S04]  /*1860*/  STL [R2], R8 ;  /* 0x0000000802007387 */ /* 0x0001e80000100800 */
[----:B-1----:R1:W-:Y:S01]  /*1870*/  STL [R2+0x2004], R11 ;  /* 0x0020040b02007387 */ /* 0x0023e20000100800 */
[----:B0-----:R-:W-:-:S05]  /*1880*/  IADD3 R8, P1, PT, R8, 0x2, RZ ;  /* 0x0000000208087810 */ /* 0x001fca0007f3e0ff */
[----:B-1----:R-:W-:-:S08]  /*1890*/  IMAD.X R23, RZ, RZ, R23, P1 ;  /* 0x000000ffff177224 */ /* 0x002fd000008e0617 */
.L_x_27:
[----:B------:R-:W-:Y:S05]  /*18a0*/  BSYNC.RECONVERGENT B2 ;  /* 0x0000000000027941 */ /* 0x000fea0003800200 */
.L_x_26:
[----:B------:R-:W-:Y:S05]  /*18b0*/  @P0 BRA `(.L_x_22) ;  /* 0x0000000000340947 */ /* 0x000fea0003800000 */
[----:B------:R-:W-:-:S06]  /*18c0*/  MOV R9, R23 ;  /* 0x0000001700097202 */ /* 0x000fcc0000000f00 */
[----:B------:R-:W0:Y:S02]  /*18d0*/  I2F.U64 R9, R8 ;  /* 0x0000000800097312 */ /* 0x000e240000301000 */
[----:B0-----:R-:W-:-:S06]  /*18e0*/  FFMA R11, R9, R3, R6 ;  /* 0x00000003090b7223 */ /* 0x001fcc0000000006 */
[----:B------:R-:W0:Y:S02]  /*18f0*/  F2F.F64.F32 R2, R11 ;  /* 0x0000000b00027310 */ /* 0x000e240000201800 */
[----:B0-----:R-:W-:Y:S01]  /*1900*/  DSETP.GE.AND P0, PT, R2, R16, PT ;  /* 0x000000100200722a */ /* 0x001fe20003f06000 */
[----:B------:R-:W-:-:S05]  /*1910*/  IMAD.IADD R2, R8, 0x1, -R7 ;  /* 0x0000000108027824 */ /* 0x000fca00078e0a07 */
[----:B------:R-:W-:Y:S01]  /*1920*/  FSEL R20, R20, R11, P0 ;  /* 0x0000000b14147208 */ /* 0x000fe20000000000 */
[----:B------:R-:W-:-:S03]  /*1930*/  IMAD.U32 R3, R2, 0x4, R1 ;  /* 0x0000000402037824 */ /* 0x000fc600078e0001 */
[C---:B------:R-:W-:Y:S02]  /*1940*/  FSETP.GEU.AND P0, PT, R20.reuse, RZ, PT ;  /* 0x000000ff1400720b */ /* 0x040fe40003f0e000 */
[----:B------:R0:W-:Y:S02]  /*1950*/  STL [R3], R8 ;  /* 0x0000000803007387 */ /* 0x0001e40000100800 */
[----:B------:R-:W-:-:S06]  /*1960*/  FSEL R20, R20, RZ, P0 ;  /* 0x000000ff14147208 */ /* 0x000fcc0000000000 */
[----:B------:R-:W1:Y:S02]  /*1970*/  F2I.FLOOR.NTZ R20, R20 ;  /* 0x0000001400147305 */ /* 0x000e640000207100 */
[----:B-1----:R0:W-:Y:S02]  /*1980*/  STL [R3+0x2000], R20 ;  /* 0x0020001403007387 */ /* 0x0021e40000100800 */
.L_x_22:
[----:B------:R-:W-:Y:S05]  /*1990*/  BSYNC.RECONVERGENT B1 ;  /* 0x0000000000017941 */ /* 0x000fea0003800200 */
.L_x_21:
[----:B------:R-:W-:Y:S01]  /*19a0*/  IMAD.IADD R0, R0, 0x1, -R7 ;  /* 0x0000000100007824 */ /* 0x000fe200078e0a07 */
[----:B------:R-:W-:Y:S06]  /*19b0*/  BRA `(.L_x_9) ;  /* 0x0000001000107947 */ /* 0x000fec0003800000 */
.L_x_18:
[CC--:B------:R-:W-:Y:S01]  /*19c0*/  ISETP.GT.AND P0, PT, R8.reuse, R11.reuse, PT ;  /* 0x0000000b0800720c */ /* 0x0c0fe20003f04270 */
[----:B------:R-:W-:Y:S01]  /*19d0*/  BSSY.RECONVERGENT B3, `(.L_x_28) ;  /* 0x0000017000037945 */ /* 0x000fe20003800200 */
[----:B------:R-:W-:Y:S02]  /*19e0*/  VIMNMX R6, PT, PT, R8, R11, !PT ;  /* 0x0000000b08067248 */ /* 0x000fe40007fe0100 */
[----:B------:R-:W-:Y:S02]  /*19f0*/  SEL R0, R12, R3, P0 ;  /* 0x000000030c007207 */ /* 0x000fe40000000000 */
[----:B------:R-:W-:Y:S02]  /*1a00*/  SEL R16, R3, R12, P0 ;  /* 0x0000000c03107207 */ /* 0x000fe40000000000 */
[----:B------:R-:W-:Y:S02]  /*1a10*/  I2FP.F32.S32 R3, R0 ;  /* 0x0000000000037245 */ /* 0x000fe40000201400 */
[----:B------:R-:W-:-:S02]  /*1a20*/  I2FP.F32.S32 R16, R16 ;  /* 0x0000001000107245 */ /* 0x000fc40000201400 */
[----:B------:R-:W-:Y:S02]  /*1a30*/  VIMNMX R7, PT, PT, R8, R11, PT ;  /* 0x0000000b08077248 */ /* 0x000fe40003fe0100 */
[----:B------:R-:W-:Y:S01]  /*1a40*/  I2FP.F32.S32 R2, R6 ;  /* 0x0000000600027245 */ /* 0x000fe20000201400 */
[----:B------:R-:W-:Y:S01]  /*1a50*/  FADD R13, R3, -R16 ;  /* 0x80000010030d7221 */ /* 0x000fe20000000000 */
[----:B------:R-:W-:-:S03]  /*1a60*/  I2FP.F32.S32 R9, R7 ;  /* 0x0000000700097245 */ /* 0x000fc60000201400 */
[----:B------:R-:W0:Y:S02]  /*1a70*/  MUFU.RCP R0, R13 ;  /* 0x0000000d00007308 */ /* 0x000e240000001000 */
[----:B------:R-:W-:-:S06]  /*1a80*/  FADD R2, R2, -R9 ;  /* 0x8000000902027221 */ /* 0x000fcc0000000000 */
        /* <DEDUP_REMOVED lines=11> */
.L_x_29:
[----:B------:R-:W-:Y:S05]  /*1b40*/  BSYNC.RECONVERGENT B3 ;  /* 0x0000000000037941 */ /* 0x000fea0003800200 */
.L_x_28:
[----:B------:R-:W-:Y:S01]  /*1b50*/  ISETP.GE.U32.AND P0, PT, R7, R6, PT ;  /* 0x000000060700720c */ /* 0x000fe20003f06070 */
[----:B------:R-:W-:-:S12]  /*1b60*/  BSSY.RECONVERGENT B3, `(.L_x_30) ;  /* 0x00000e8000037945 */ /* 0x000fd80003800200 */
[----:B------:R-:W-:Y:S05]  /*1b70*/  @P0 BRA `(.L_x_31) ;  /* 0x0000000c00980947 */ /* 0x000fea0003800000 */
[----:B------:R-:W-:Y:S01]  /*1b80*/  IADD3 R11, P1, PT, R7, 0x1, RZ ;  /* 0x00000001070b7810 */ /* 0x000fe20007f3e0ff */
[----:B------:R-:W0:Y:S01]  /*1b90*/  LDCU UR4, c[0x0][0x394] ;  /* 0x00007280ff0477ac */ /* 0x000e220008000800 */
[----:B------:R-:W-:Y:S01]  /*1ba0*/  SHF.R.S32.HI R21, RZ, 0x1f, R7 ;  /* 0x0000001fff157819 */ /* 0x000fe20000011407 */
[----:B------:R-:W-:Y:S01]  /*1bb0*/  BSSY.RECONVERGENT B4, `(.L_x_32) ;  /* 0x0000081000047945 */ /* 0x000fe20003800200 */
[----:B------:R-:W-:Y:S01]  /*1bc0*/  SHF.R.S32.HI R0, RZ, 0x1f, R6 ;  /* 0x0000001fff007819 */ /* 0x000fe20000011406 */
[----:B------:R-:W-:Y:S01]  /*1bd0*/  FFMA R16, R16, R3, -R9 ;  /* 0x0000000310107223 */ /* 0x000fe20000000809 */
[----:B------:R-:W-:Y:S01]  /*1be0*/  ISETP.GT.U32.AND P0, PT, R6, R11, PT ;  /* 0x0000000b0600720c */ /* 0x000fe20003f04070 */
[----:B------:R-:W-:Y:S02]  /*1bf0*/  IMAD.X R13, RZ, RZ, R21, P1 ;  /* 0x000000ffff0d7224 */ /* 0x000fe400008e0615 */
[----:B------:R-:W-:-:S03]  /*1c00*/  IMAD.MOV.U32 R8, RZ, RZ, R7 ;  /* 0x000000ffff087224 */ /* 0x000fc600078e0007 */
[----:B------:R-:W-:-:S04]  /*1c10*/  ISETP.GT.U32.AND.EX P0, PT, R0, R13, PT, P0 ;  /* 0x0000000d0000720c */ /* 0x000fc80003f04100 */
[----:B------:R-:W-:Y:S02]  /*1c20*/  SEL R20, R6, R11, P0 ;  /* 0x0000000b06147207 */ /* 0x000fe40000000000 */
[----:B------:R-:W-:Y:S01]  /*1c30*/  SEL R0, R0, R13, P0 ;  /* 0x0000000d00007207 */ /* 0x000fe20000000000 */
[----:B0-----:R-:W-:Y:S01]  /*1c40*/  UIADD3 UR5, UPT, UPT, UR4, -0x1, URZ ;  /* 0xffffffff04057890 */ /* 0x001fe2000fffe0ff */
[-C--:B------:R-:W-:Y:S01]  /*1c50*/  IADD3 R2, P1, PT, R7, -R20.reuse, RZ ;  /* 0x8000001407027210 */ /* 0x080fe20007f3e0ff */
[----:B------:R-:W0:Y:S03]  /*1c60*/  I2F.F64 R18, UR4 ;  /* 0x0000000400127d12 */ /* 0x000e260008201c00 */
[----:B------:R-:W-:Y:S01]  /*1c70*/  ISETP.GT.U32.AND P0, PT, R2, -0x4, PT ;  /* 0xfffffffc0200780c */ /* 0x000fe20003f04070 */
[----:B------:R-:W-:Y:S01]  /*1c80*/  IMAD.X R2, R21, 0x1, ~R0, P1 ;  /* 0x0000000115027824 */ /* 0x000fe200008e0e00 */
[----:B------:R-:W-:-:S02]  /*1c90*/  IADD3 R20, P1, PT, -R7, R20, RZ ;  /* 0x0000001407147210 */ /* 0x000fc40007f3e1ff */
[----:B------:R-:W-:Y:S02]  /*1ca0*/  I2FP.F32.S32 R17, UR5 ;  /* 0x0000000500117c45 */ /* 0x000fe40008201400 */
[----:B------:R-:W-:Y:S02]  /*1cb0*/  ISETP.GT.U32.AND.EX P0, PT, R2, -0x1, PT, P0 ;  /* 0xffffffff0200780c */ /* 0x000fe40003f04100 */
[----:B------:R-:W-:-:S11]  /*1cc0*/  IADD3.X R23, PT, PT, ~R21, R0, RZ, P1, !PT ;  /* 0x0000000015177210 */ /* 0x000fd60000ffe5ff */
[----:B0-----:R-:W-:Y:S05]  /*1cd0*/  @P0 BRA `(.L_x_33) ;  /* 0x0000000400b80947 */ /* 0x001fea0003800000 */
[----:B------:R-:W-:Y:S01]  /*1ce0*/  LOP3.LUT R24, R20, 0xfffffffc, RZ, 0xc0, !PT ;  /* 0xfffffffc14187812 */ /* 0x000fe200078ec0ff */
[----:B------:R-:W-:Y:S02]  /*1cf0*/  IMAD.MOV.U32 R25, RZ, RZ, R5 ;  /* 0x000000ffff197224 */ /* 0x000fe400078e0005 */
[----:B------:R-:W-:Y:S02]  /*1d00*/  IMAD.MOV.U32 R0, RZ, RZ, R1 ;  /* 0x000000ffff007224 */ /* 0x000fe400078e0001 */
[----:B------:R-:W-:-:S07]  /*1d10*/  IMAD.MOV.U32 R8, RZ, RZ, R7 ;  /* 0x000000ffff087224 */ /* 0x000fce00078e0007 */
.L_x_42:
[----:B------:R-:W-:Y:S01]  /*1d20*/  IMAD.MOV.U32 R9, RZ, RZ, R21 ;  /* 0x000000ffff097224 */ /* 0x000fe200078e0015 */
[----:B------:R-:W0:Y:S01]  /*1d30*/  MUFU.RCP R10, R3 ;  /* 0x00000003000a7308 */ /* 0x000e220000001000 */
[----:B------:R-:W-:Y:S07]  /*1d40*/  BSSY.RECONVERGENT B5, `(.L_x_34) ;  /* 0x000000d000057945 */ /* 0x000fee0003800200 */
[----:B------:R-:W1:Y:S01]  /*1d50*/  I2F.U64 R9, R8 ;  /* 0x0000000800097312 */ /* 0x000e620000301000 */
[----:B0-----:R-:W-:-:S04]  /*1d60*/  FFMA R11, R10, -R3, 1 ;  /* 0x3f8000000a0b7423 */ /* 0x001fc80000000803 */
[----:B------:R-:W-:Y:S01]  /*1d70*/  FFMA R11, R10, R11, R10 ;  /* 0x0000000b0a0b7223 */ /* 0x000fe2000000000a */
[----:B-1----:R-:W-:-:S04]  /*1d80*/  FADD R2, R16, R9 ;  /* 0x0000000910027221 */ /* 0x002fc80000000000 */
[----:B------:R-:W0:Y:S01]  /*1d90*/  FCHK P0, R2, R3 ;  /* 0x0000000302007302 */ /* 0x000e220000000000 */
[----:B------:R-:W-:-:S04]  /*1da0*/  FFMA R10, R2, R11, RZ ;  /* 0x0000000b020a7223 */ /* 0x000fc800000000ff */
[----:B------:R-:W-:-:S04]  /*1db0*/  FFMA R12, R10, -R3, R2 ;  /* 0x800000030a0c7223 */ /* 0x000fc80000000002 */
[----:B------:R-:W-:Y:S01]  /*1dc0*/  FFMA R12, R11, R12, R10 ;  /* 0x0000000c0b0c7223 */ /* 0x000fe2000000000a */
[----:B0-----:R-:W-:Y:S06]  /*1dd0*/  @!P0 BRA `(.L_x_35) ;  /* 0x00000000000c8947 */ /* 0x001fec0003800000 */
[----:B------:R-:W-:-:S07]  /*1de0*/  MOV R22, 0x1e00 ;  /* 0x00001e0000167802 */ /* 0x000fce0000000f00 */
[----:B------:R-:W-:Y:S05]  /*1df0*/  CALL.REL.NOINC `($__internal_0_$__cuda_sm3x_div_rn_noftz_f32_slowpath) ;  /* 0x0000002000f47944 */ /* 0x000fea0003c00000 */
[----:B------:R-:W-:-:S07]  /*1e00*/  IMAD.MOV.U32 R12, RZ, RZ, R2 ;  /* 0x000000ffff0c7224 */ /* 0x000fce00078e0002 */
.L_x_35:
[----:B------:R-:W-:Y:S05]  /*1e10*/  BSYNC.RECONVERGENT B5 ;  /* 0x0000000000057941 */ /* 0x000fea0003800200 */
.L_x_34:
[----:B------:R-:W0:Y:S01]  /*1e20*/  F2F.F64.F32 R10, R12 ;  /* 0x0000000c000a7310 */ /* 0x000e220000201800 */
[----:B------:R-:W-:Y:S01]  /*1e30*/  IADD3 R9, P0, PT, R8, 0x1, RZ ;  /* 0x0000000108097810 */ /* 0x000fe20007f1e0ff */
[----:B------:R-:W-:Y:S04]  /*1e40*/  BSSY.RECONVERGENT B5, `(.L_x_36) ;  /* 0x0000016000057945 */ /* 0x000fe80003800200 */
[----:B------:R-:W-:Y:S02]  /*1e50*/  IMAD.X R15, RZ, RZ, R21, P0 ;  /* 0x000000ffff0f7224 */ /* 0x000fe400000e0615 */
[----:B------:R-:W-:Y:S01]  /*1e60*/  IMAD.MOV.U32 R14, RZ, RZ, R9 ;  /* 0x000000ffff0e7224 */ /* 0x000fe200078e0009 */
[----:B------:R-:W1:Y:S01]  /*1e70*/  MUFU.RCP R2, R3 ;  /* 0x0000000300027308 */ /* 0x000e620000001000 */
[----:B0-----:R-:W-:-:S07]  /*1e80*/  DSETP.GE.AND P0, PT, R10, R18, PT ;  /* 0x000000120a00722a */ /* 0x001fce0003f06000 */
[----:B------:R-:W0:Y:S01]  /*1e90*/  I2F.U64 R13, R14 ;  /* 0x0000000e000d7312 */ /* 0x000e220000301000 */
[----:B------:R-:W-:-:S04]  /*1ea0*/  FSEL R10, R17, R12, P0 ;  /* 0x0000000c110a7208 */ /* 0x000fc80000000000 */
[----:B------:R-:W-:Y:S01]  /*1eb0*/  FSETP.GEU.AND P1, PT, R10, RZ, PT ;  /* 0x000000ff0a00720b */ /* 0x000fe20003f2e000 */
[----:B-1----:R-:W-:-:S03]  /*1ec0*/  FFMA R11, R2, -R3, 1 ;  /* 0x3f800000020b7423 */ /* 0x002fc60000000803 */
[----:B------:R-:W-:Y:S01]  /*1ed0*/  FSEL R12, R10, RZ, P1 ;  /* 0x000000ff0a0c7208 */ /* 0x000fe20000800000 */
[----:B------:R-:W-:Y:S01]  /*1ee0*/  FFMA R2, R2, R11, R2 ;  /* 0x0000000b02027223 */ /* 0x000fe20000000002 */
[----:B0-----:R-:W-:-:S04]  /*1ef0*/  FADD R13, R16, R13 ;  /* 0x0000000d100d7221 */ /* 0x001fc80000000000 */
[----:B------:R-:W-:Y:S01]  /*1f00*/  F2I.FLOOR.NTZ R12, R12 ;  /* 0x0000000c000c7305 */ /* 0x000fe20000207100 */
[----:B------:R-:W-:-:S04]  /*1f10*/  FFMA R10, R2, R13, RZ ;  /* 0x0000000d020a7223 */ /* 0x000fc800000000ff */
[----:B------:R-:W-:-:S03]  /*1f20*/  FFMA R11, R10, -R3, R13 ;  /* 0x800000030a0b7223 */ /* 0x000fc6000000000d */
[----:B------:R-:W0:Y:S01]  /*1f30*/  FCHK P0, R13, R3 ;  /* 0x000000030d007302 */ /* 0x000e220000000000 */
[----:B------:R-:W-:Y:S01]  /*1f40*/  FFMA R22, R2, R11, R10 ;  /* 0x0000000b02167223 */ /* 0x000fe2000000000a */
[----:B0-----:R-:W-:Y:S06]  /*1f50*/  @!P0 BRA `(.L_x_37) ;  /* 0x0000000000108947 */ /* 0x001fec0003800000 */
[----:B------:R-:W-:Y:S01]  /*1f60*/  IMAD.MOV.U32 R2, RZ, RZ, R13 ;  /* 0x000000ffff027224 */ /* 0x000fe200078e000d */
[----:B------:R-:W-:-:S07]  /*1f70*/  MOV R22, 0x1f90 ;  /* 0x00001f9000167802 */ /* 0x000fce0000000f00 */
[----:B------:R-:W-:Y:S05]  /*1f80*/  CALL.REL.NOINC `($__internal_0_$__cuda_sm3x_div_rn_noftz_f32_slowpath) ;  /* 0x0000002000907944 */ /* 0x000fea0003c00000 */
[----:B------:R-:W-:-:S07]  /*1f90*/  MOV R22, R2 ;  /* 0x0000000200167202 */ /* 0x000fce0000000f00 */
.L_x_37:
[----:B------:R-:W-:Y:S05]  /*1fa0*/  BSYNC.RECONVERGENT B5 ;  /* 0x0000000000057941 */ /* 0x000fea0003800200 */
.L_x_36:
[----:B------:R-:W-:Y:S01]  /*1fb0*/  IADD3 R10, P0, PT, R8, 0x2, RZ ;  /* 0x00000002080a7810 */ /* 0x000fe20007f1e0ff */
[----:B------:R-:W0:Y:S01]  /*1fc0*/  F2F.F64.F32 R14, R22 ;  /* 0x00000016000e7310 */ /* 0x000e220000201800 */
[----:B------:R-:W-:Y:S03]  /*1fd0*/  BSSY.RECONVERGENT B5, `(.L_x_38) ;  /* 0x0000015000057945 */ /* 0x000fe60003800200 */
[----:B------:R-:W-:-:S04]  /*1fe0*/  IMAD.X R11, RZ, RZ, R21, P0 ;  /* 0x000000ffff0b7224 */ /* 0x000fc800000e0615 */
        /* <DEDUP_REMOVED lines=9> */
[----:B------:R-:W0:Y:S01]  /*2080*/  FCHK P0, R15, R3 ;  /* 0x000000030f007302 */ /* 0x000e220000000000 */
[----:B------:R-:W-:-:S04]  /*2090*/  FFMA R14, R2, R15, RZ ;  /* 0x0000000f020e7223 */ /* 0x000fc800000000ff */
[----:B------:R-:W-:-:S03]  /*20a0*/  FFMA R11, R14, -R3, R15 ;  /* 0x800000030e0b7223 */ /* 0x000fc6000000000f */
[----:B------:R-:W1:Y:S01]  /*20b0*/  F2I.FLOOR.NTZ R13, R13 ;  /* 0x0000000d000d7305 */ /* 0x000e620000207100 */
[----:B------:R-:W-:Y:S01]  /*20c0*/  FFMA R22, R2, R11, R14 ;  /* 0x0000000b02167223 */ /* 0x000fe2000000000e */
[----:B0-----:R-:W-:Y:S06]  /*20d0*/  @!P0 BRA `(.L_x_39) ;  /* 0x0000000000108947 */ /* 0x001fec0003800000 */
[----:B------:R-:W-:Y:S01]  /*20e0*/  IMAD.MOV.U32 R2, RZ, RZ, R15 ;  /* 0x000000ffff027224 */ /* 0x000fe200078e000f */
[----:B------:R-:W-:-:S07]  /*20f0*/  MOV R22, 0x2110 ;  /* 0x0000211000167802 */ /* 0x000fce0000000f00 */
[----:B-1----:R-:W-:Y:S05]  /*2100*/  CALL.REL.NOINC `($__internal_0_$__cuda_sm3x_div_rn_noftz_f32_slowpath) ;  /* 0x0000002000307944 */ /* 0x002fea0003c00000 */
[----:B------:R-:W-:-:S07]  /*2110*/  IMAD.MOV.U32 R22, RZ, RZ, R2 ;  /* 0x000000ffff167224 */ /* 0x000fce00078e0002 */
.L_x_39:
[----:B------:R-:W-:Y:S05]  /*2120*/  BSYNC.RECONVERGENT B5 ;  /* 0x0000000000057941 */ /* 0x000fea0003800200 */
.L_x_38:
[----:B------:R-:W-:Y:S01]  /*2130*/  IADD3 R11, P0, PT, R8, 0x3, RZ ;  /* 0x00000003080b7810 */ /* 0x000fe20007f1e0ff */
[----:B------:R-:W0:Y:S01]  /*2140*/  F2F.F64.F32 R26, R22 ;  /* 0x00000016001a7310 */ /* 0x000e220000201800 */
[----:B------:R-:W-:Y:S03]  /*2150*/  BSSY.RECONVERGENT B5, `(.L_x_40) ;  /* 0x0000016000057945 */ /* 0x000fe60003800200 */
[----:B------:R-:W-:Y:S01]  /*2160*/  IMAD.X R15, RZ, RZ, R21, P0 ;  /* 0x000000ffff0f7224 */ /* 0x000fe200000e0615 */
[----:B------:R2:W-:Y:S01]  /*2170*/  STL.128 [R25], R8 ;  /* 0x0000000819007387 */ /* 0x0005e20000100c00 */
[----:B------:R-:W-:Y:S02]  /*2180*/  IMAD.MOV.U32 R14, RZ, RZ, R11 ;  /* 0x000000ffff0e7224 */ /* 0x000fe400078e000b */
[----:B------:R-:W3:Y:S01]  /*2190*/  MUFU.RCP R2, R3 ;  /* 0x0000000300027308 */ /* 0x000ee20000001000 */
[----:B0-----:R-:W-:-:S07]  /*21a0*/  DSETP.GE.AND P0, PT, R26, R18, PT ;  /* 0x000000121a00722a */ /* 0x001fce0003f06000 */
[----:B------:R0:W4:Y:S01]  /*21b0*/  I2F.U64 R15, R14 ;  /* 0x0000000e000f7312 */ /* 0x0001220000301000 */
[----:B------:R-:W-:-:S04]  /*21c0*/  FSEL R26, R17, R22, P0 ;  /* 0x00000016111a7208 */ /* 0x000fc80000000000 */
[----:B------:R-:W-:Y:S01]  /*21d0*/  FSETP.GEU.AND P1, PT, R26, RZ, PT ;  /* 0x000000ff1a00720b */ /* 0x000fe20003f2e000 */
[----:B---3--:R-:W-:-:S03]  /*21e0*/  FFMA R27, R2, -R3, 1 ;  /* 0x3f800000021b7423 */ /* 0x008fc60000000803 */
[----:B0-----:R-:W-:Y:S01]  /*21f0*/  FSEL R14, R26, RZ, P1 ;  /* 0x000000ff1a0e7208 */ /* 0x001fe20000800000 */
[----:B------:R-:W-:Y:S01]  /*2200*/  FFMA R2, R2, R27, R2 ;  /* 0x0000001b02027223 */ /* 0x000fe20000000002 */
[----:B----4-:R-:W-:-:S04]  /*2210*/  FADD R28, R16, R15 ;  /* 0x0000000f101c7221 */ /* 0x010fc80000000000 */
[----:B------:R-:W0:Y:S01]  /*2220*/  FCHK P0, R28, R3 ;  /* 0x000000031c007302 */ /* 0x000e220000000000 */
[----:B------:R-:W-:-:S04]  /*2230*/  FFMA R15, R2, R28, RZ ;  /* 0x0000001c020f7223 */ /* 0x000fc800000000ff */
[----:B------:R-:W-:-:S03]  /*2240*/  FFMA R22, R15, -R3, R28 ;  /* 0x800000030f167223 */ /* 0x000fc6000000001c */
[----:B------:R-:W3:Y:S01]  /*2250*/  F2I.FLOOR.NTZ R14, R14 ;  /* 0x0000000e000e7305 */ /* 0x000ee20000207100 */
[----:B------:R-:W-:Y:S01]  /*2260*/  FFMA R2, R2, R22, R15 ;  /* 0x0000001602027223 */ /* 0x000fe2000000000f */
[----:B0-2---:R-:W-:Y:S06]  /*2270*/  @!P0 BRA `(.L_x_41) ;  /* 0x00000000000c8947 */ /* 0x005fec0003800000 */
[----:B------:R-:W-:Y:S01]  /*2280*/  IMAD.MOV.U32 R2, RZ, RZ, R28 ;  /* 0x000000ffff027224 */ /* 0x000fe200078e001c */
[----:B------:R-:W-:-:S07]  /*2290*/  MOV R22, 0x22b0 ;  /* 0x000022b000167802 */ /* 0x000fce0000000f00 */
[----:B-1-3--:R-:W-:Y:S05]  /*22a0*/  CALL.REL.NOINC `($__internal_0_$__cuda_sm3x_div_rn_noftz_f32_slowpath) ;  /* 0x0000001c00c87944 */ /* 0x00afea0003c00000 */
.L_x_41:
[----:B------:R-:W-:Y:S05]  /*22b0*/  BSYNC.RECONVERGENT B5 ;  /* 0x0000000000057941 */ /* 0x000fea0003800200 */
.L_x_40:
[----:B------:R-:W0:Y:S01]  /*22c0*/  F2F.F64.F32 R10, R2 ;  /* 0x00000002000a7310 */ /* 0x000e220000201800 */
[----:B------:R-:W-:Y:S01]  /*22d0*/  IADD3 R8, P1, PT, R8, 0x4, RZ ;  /* 0x0000000408087810 */ /* 0x000fe20007f3e0ff */
[----:B------:R-:W-:-:S04]  /*22e0*/  VIADD R25, R25, 0x10 ;  /* 0x0000001019197836 */ /* 0x000fc80000000000 */
[----:B------:R-:W-:Y:S01]  /*22f0*/  IMAD.X R21, RZ, RZ, R21, P1 ;  /* 0x000000ffff157224 */ /* 0x000fe200008e0615 */
[----:B0-----:R-:W-:-:S06]  /*2300*/  DSETP.GE.AND P0, PT, R10, R18, PT ;  /* 0x000000120a00722a */ /* 0x001fcc0003f06000 */
[----:B------:R-:W-:-:S04]  /*2310*/  FSEL R9, R17, R2, P0 ;  /* 0x0000000211097208 */ /* 0x000fc80000000000 */
[----:B------:R-:W-:-:S04]  /*2320*/  FSETP.GEU.AND P0, PT, R9, RZ, PT ;  /* 0x000000ff0900720b */ /* 0x000fc80003f0e000 */
[----:B------:R-:W-:Y:S02]  /*2330*/  FSEL R15, R9, RZ, P0 ;  /* 0x000000ff090f7208 */ /* 0x000fe40000000000 */
[----:B------:R-:W-:-:S04]  /*2340*/  IADD3 R24, P0, PT, R24, -0x4, RZ ;  /* 0xfffffffc18187810 */ /* 0x000fc80007f1e0ff */
[----:B------:R-:W-:Y:S01]  /*2350*/  IADD3.X R23, PT, PT, R23, -0x1, RZ, P0, !PT ;  /* 0xffffffff17177810 */ /* 0x000fe200007fe4ff */
[----:B------:R-:W1:Y:S01]  /*2360*/  F2I.FLOOR.NTZ R15, R15 ;  /* 0x0000000f000f7305 */ /* 0x000e620000207100 */
[----:B------:R-:W-:-:S04]  /*2370*/  ISETP.NE.U32.AND P0, PT, R24, RZ, PT ;  /* 0x000000ff1800720c */ /* 0x000fc80003f05070 */
[----:B------:R-:W-:Y:S01]  /*2380*/  ISETP.NE.AND.EX P0, PT, R23, RZ, PT, P0 ;  /* 0x000000ff1700720c */ /* 0x000fe20003f05300 */
[----:B-1-3--:R0:W-:Y:S02]  /*2390*/  STL.128 [R0], R12 ;  /* 0x0000000c00007387 */ /* 0x00a1e40000100c00 */
[----:B0-----:R-:W-:-:S10]  /*23a0*/  IADD3 R0, PT, PT, R0, 0x10, RZ ;  /* 0x0000001000007810 */ /* 0x001fd40007ffe0ff */
[----:B------:R-:W-:Y:S05]  /*23b0*/  @P0 BRA `(.L_x_42) ;  /* 0xfffffff800580947 */ /* 0x000fea000383ffff */
.L_x_33:
[----:B------:R-:W-:Y:S05]  /*23c0*/  BSYNC.RECONVERGENT B4 ;  /* 0x0000000000047941 */ /* 0x000fea0003800200 */
.L_x_32:
[----:B------:R-:W-:-:S04]  /*23d0*/  LOP3.LUT R0, R20, 0x3, RZ, 0xc0, !PT ;  /* 0x0000000314007812 */ /* 0x000fc800078ec0ff */
[----:B------:R-:W-:-:S04]  /*23e0*/  ISETP.NE.U32.AND P0, PT, R0, RZ, PT ;  /* 0x000000ff0000720c */ /* 0x000fc80003f05070 */
[----:B------:R-:W-:-:S13]  /*23f0*/  ISETP.NE.AND.EX P0, PT, RZ, RZ, PT, P0 ;  /* 0x000000ffff00720c */ /* 0x000fda0003f05300 */
[----:B------:R-:W-:Y:S05]  /*2400*/  @!P0 BRA `(.L_x_31) ;  /* 0x0000000400748947 */ /* 0x000fea0003800000 */
[----:B------:R-:W-:Y:S01]  /*2410*/  ISETP.NE.U32.AND P0, PT, R0, 0x1, PT ;  /* 0x000000010000780c */ /* 0x000fe20003f05070 */
[----:B------:R-:W-:Y:S03]  /*2420*/  BSSY.RECONVERGENT B4, `(.L_x_43) ;  /* 0x000003a000047945 */ /* 0x000fe60003800200 */
[----:B------:R-:W-:-:S13]  /*2430*/  ISETP.NE.AND.EX P0, PT, RZ, RZ, PT, P0 ;  /* 0x000000ffff00720c */ /* 0x000fda0003f05300 */
[----:B------:R-:W-:Y:S05]  /*2440*/  @!P0 BRA `(.L_x_44) ;  /* 0x0000000000dc8947 */ /* 0x000fea0003800000 */
[----:B------:R-:W-:Y:S01]  /*2450*/  IMAD.MOV.U32 R9, RZ, RZ, R21 ;  /* 0x000000ffff097224 */ /* 0x000fe200078e0015 */
[----:B------:R-:W0:Y:S01]  /*2460*/  MUFU.RCP R2, R3 ;  /* 0x0000000300027308 */ /* 0x000e220000001000 */
[----:B------:R-:W-:Y:S01]  /*2470*/  IMAD.IADD R0, R8, 0x1, -R7 ;  /* 0x0000000108007824 */ /* 0x000fe200078e0a07 */
[----:B------:R-:W-:Y:S03]  /*2480*/  BSSY.RECONVERGENT B5, `(.L_x_45) ;  /* 0x0000010000057945 */ /* 0x000fe60003800200 */
[----:B------:R-:W-:-:S03]  /*2490*/  IMAD.SHL.U32 R0, R0, 0x4, RZ ;  /* 0x0000000400007824 */ /* 0x000fc600078e00ff */
[----:B------:R1:W2:Y:S01]  /*24a0*/  I2F.U64 R11, R8 ;  /* 0x00000008000b7312 */ /* 0x0002a20000301000 */
[----:B0-----:R-:W-:Y:S01]  /*24b0*/  FFMA R15, R2, -R3, 1 ;  /* 0x3f800000020f7423 */ /* 0x001fe20000000803 */
[----:B-1----:R-:W-:-:S03]  /*24c0*/  IMAD.IADD R9, R1, 0x1, R0 ;  /* 0x0000000101097824 */ /* 0x002fc600078e0200 */
[----:B------:R-:W-:Y:S01]  /*24d0*/  FFMA R2, R2, R15, R2 ;  /* 0x0000000f02027223 */ /* 0x000fe20000000002 */
[----:B--2---:R-:W-:Y:S01]  /*24e0*/  FADD R13, R16, R11 ;  /* 0x0000000b100d7221 */ /* 0x004fe20000000000 */
[----:B------:R0:W-:Y:S03]  /*24f0*/  STL [R9+0x2000], R8 ;  /* 0x0020000809007387 */ /* 0x0001e60000100800 */
[----:B------:R-:W1:Y:S01]  /*2500*/  FCHK P0, R13, R3 ;  /* 0x000000030d007302 */ /* 0x000e620000000000 */
[----:B------:R-:W-:-:S04]  /*2510*/  FFMA R10, R2, R13, RZ ;  /* 0x0000000d020a7223 */ /* 0x000fc800000000ff */
[----:B------:R-:W-:-:S04]  /*2520*/  FFMA R11, R10, -R3, R13 ;  /* 0x800000030a0b7223 */ /* 0x000fc8000000000d */
[----:B------:R-:W-:Y:S01]  /*2530*/  FFMA R2, R2, R11, R10 ;  /* 0x0000000b02027223 */ /* 0x000fe2000000000a */
[----:B01----:R-:W-:Y:S06]  /*2540*/  @!P0 BRA `(.L_x_46) ;  /* 0x00000000000c8947 */ /* 0x003fec0003800000 */
[----:B------:R-:W-:Y:S01]  /*2550*/  IMAD.MOV.U32 R2, RZ, RZ, R13 ;  /* 0x000000ffff027224 */ /* 0x000fe200078e000d */
[----:B------:R-:W-:-:S07]  /*2560*/  MOV R22, 0x2580 ;  /* 0x0000258000167802 */ /* 0x000fce0000000f00 */
[----:B------:R-:W-:Y:S05]  /*2570*/  CALL.REL.NOINC `($__internal_0_$__cuda_sm3x_div_rn_noftz_f32_slowpath) ;  /* 0x0000001c00147944 */ /* 0x000fea0003c00000 */
.L_x_46:
[----:B------:R-:W-:Y:S05]  /*2580*/  BSYNC.RECONVERGENT B5 ;  /* 0x0000000000057941 */ /* 0x000fea0003800200 */
.L_x_45:
[----:B------:R-:W0:Y:S01]  /*2590*/  F2F.F64.F32 R10, R2 ;  /* 0x00000002000a7310 */ /* 0x000e220000201800 */
[----:B------:R-:W-:Y:S01]  /*25a0*/  IMAD.IADD R0, R1, 0x1, R0 ;  /* 0x0000000101007824 */ /* 0x000fe200078e0200 */
[----:B------:R-:W-:Y:S06]  /*25b0*/  BSSY.RECONVERGENT B5, `(.L_x_47) ;  /* 0x0000017000057945 */ /* 0x000fec0003800200 */
[----:B------:R-:W1:Y:S01]  /*25c0*/  MUFU.RCP R14, R3 ;  /* 0x00000003000e7308 */ /* 0x000e620000001000 */
[----:B0-----:R-:W-:-:S06]  /*25d0*/  DSETP.GE.AND P0, PT, R10, R18, PT ;  /* 0x000000120a00722a */ /* 0x001fcc0003f06000 */
[----:B------:R-:W-:-:S04]  /*25e0*/  FSEL R10, R17, R2, P0 ;  /* 0x00000002110a7208 */ /* 0x000fc80000000000 */
[----:B------:R-:W-:Y:S01]  /*25f0*/  FSETP.GEU.AND P0, PT, R10, RZ, PT ;  /* 0x000000ff0a00720b */ /* 0x000fe20003f0e000 */
[----:B-1----:R-:W-:-:S03]  /*2600*/  FFMA R15, R14, -R3, 1 ;  /* 0x3f8000000e0f7423 */ /* 0x002fc60000000803 */
[----:B------:R-:W-:Y:S01]  /*2610*/  FSEL R12, R10, RZ, P0 ;  /* 0x000000ff0a0c7208 */ /* 0x000fe20000000000 */
[----:B------:R-:W-:Y:S01]  /*2620*/  FFMA R2, R14, R15, R14 ;  /* 0x0000000f0e027223 */ /* 0x000fe2000000000e */
[----:B------:R-:W-:Y:S02]  /*2630*/  IADD3 R10, P0, PT, R8, 0x1, RZ ;  /* 0x00000001080a7810 */ /* 0x000fe40007f1e0ff */
[----:B------:R-:W0:Y:S03]  /*2640*/  F2I.FLOOR.NTZ R13, R12 ;  /* 0x0000000c000d7305 */ /* 0x000e260000207100 */
[----:B------:R-:W-:-:S06]  /*2650*/  IMAD.X R11, RZ, RZ, R21, P0 ;  /* 0x000000ffff0b7224 */ /* 0x000fcc00000e0615 */
[----:B------:R-:W1:Y:S01]  /*2660*/  I2F.U64 R11, R10 ;  /* 0x0000000a000b7312 */ /* 0x000e620000301000 */
[----:B0-----:R0:W-:Y:S04]  /*2670*/  STL [R0], R13 ;  /* 0x0000000d00007387 */ /* 0x0011e80000100800 */
[----:B------:R0:W-:Y:S01]  /*2680*/  STL [R9+0x2004], R10 ;  /* 0x0020040a09007387 */ /* 0x0001e20000100800 */
[----:B-1----:R-:W-:-:S04]  /*2690*/  FADD R23, R16, R11 ;  /* 0x0000000b10177221 */ /* 0x002fc80000000000 */
        /* <DEDUP_REMOVED lines=8> */
.L_x_48:
[----:B------:R-:W-:Y:S05]  /*2720*/  BSYNC.RECONVERGENT B5 ;  /* 0x0000000000057941 */ /* 0x000fea0003800200 */
.L_x_47:
[----:B------:R-:W0:Y:S02]  /*2730*/  F2F.F64.F32 R10, R2 ;  /* 0x00000002000a7310 */ /* 0x000e240000201800 */
[----:B0-----:R-:W-:-:S06]  /*2740*/  DSETP.GE.AND P0, PT, R10, R18, PT ;  /* 0x000000120a00722a */ /* 0x001fcc0003f06000 */
[----:B------:R-:W-:-:S04]  /*2750*/  FSEL R9, R17, R2, P0 ;  /* 0x0000000211097208 */ /* 0x000fc80000000000 */
[----:B------:R-:W-:-:S04]  /*2760*/  FSETP.GEU.AND P0, PT, R9, RZ, PT ;  /* 0x000000ff0900720b */ /* 0x000fc80003f0e000 */
[----:B------:R-:W-:Y:S02]  /*2770*/  FSEL R9, R9, RZ, P0 ;  /* 0x000000ff09097208 */ /* 0x000fe40000000000 */
[----:B------:R-:W-:-:S04]  /*2780*/  IADD3 R8, P0, PT, R8, 0x2, RZ ;  /* 0x0000000208087810 */ /* 0x000fc80007f1e0ff */
[----:B------:R-:W0:Y:S01]  /*2790*/  F2I.FLOOR.NTZ R9, R9 ;  /* 0x0000000900097305 */ /* 0x000e220000207100 */
[----:B------:R-:W-:Y:S01]  /*27a0*/  IADD3.X R21, PT, PT, RZ, R21, RZ, P0, !PT ;  /* 0x00000015ff157210 */ /* 0x000fe200007fe4ff */
[----:B0-----:R0:W-:Y:S07]  /*27b0*/  STL [R0+0x4], R9 ;  /* 0x0000040900007387 */ /* 0x0011ee0000100800 */
.L_x_44:
[----:B------:R-:W-:Y:S05]  /*27c0*/  BSYNC.RECONVERGENT B4 ;  /* 0x0000000000047941 */ /* 0x000fea0003800200 */
.L_x_43:
[----:B------:R-:W-:-:S04]  /*27d0*/  LOP3.LUT R20, R20, 0x1, RZ, 0xc0, !PT ;  /* 0x0000000114147812 */ /* 0x000fc800078ec0ff */
[----:B------:R-:W-:-:S04]  /*27e0*/  ISETP.NE.U32.AND P0, PT, R20, 0x1, PT ;  /* 0x000000011400780c */ /* 0x000fc80003f05070 */
[----:B------:R-:W-:-:S13]  /*27f0*/  ISETP.NE.U32.AND.EX P0, PT, RZ, RZ, PT, P0 ;  /* 0x000000ffff00720c */ /* 0x000fda0003f05100 */
[----:B------:R-:W-:Y:S05]  /*2800*/  @P0 BRA `(.L_x_31) ;  /* 0x0000000000740947 */ /* 0x000fea0003800000 */
[----:B0-----:R-:W-:Y:S01]  /*2810*/  IMAD.MOV.U32 R9, RZ, RZ, R21 ;  /* 0x000000ffff097224 */ /* 0x001fe200078e0015 */
[----:B------:R-:W0:Y:S01]  /*2820*/  MUFU.RCP R2, R3 ;  /* 0x0000000300027308 */ /* 0x000e220000001000 */
[----:B------:R-:W-:Y:S01]  /*2830*/  IMAD.IADD R0, R8, 0x1, -R7 ;  /* 0x0000000108007824 */ /* 0x000fe200078e0a07 */
[----:B------:R-:W-:Y:S03]  /*2840*/  BSSY.RECONVERGENT B4, `(.L_x_49) ;  /* 0x0000011000047945 */ /* 0x000fe60003800200 */
[----:B------:R-:W-:-:S03]  /*2850*/  IMAD.SHL.U32 R0, R0, 0x4, RZ ;  /* 0x0000000400007824 */ /* 0x000fc600078e00ff */
[----:B------:R-:W1:Y:S01]  /*2860*/  I2F.U64 R9, R8 ;  /* 0x0000000800097312 */ /* 0x000e620000301000 */
[----:B------:R-:W-:-:S05]  /*2870*/  IMAD.IADD R13, R1, 0x1, R0 ;  /* 0x00000001010d7824 */ /* 0x000fca00078e0200 */
[----:B------:R2:W-:Y:S01]  /*2880*/  STL [R13+0x2000], R8 ;  /* 0x002000080d007387 */ /* 0x0005e20000100800 */
[----:B0-----:R-:W-:-:S04]  /*2890*/  FFMA R11, R2, -R3, 1 ;  /* 0x3f800000020b7423 */ /* 0x001fc80000000803 */
[----:B------:R-:W-:Y:S01]  /*28a0*/  FFMA R2, R2, R11, R2 ;  /* 0x0000000b02027223 */ /* 0x000fe20000000002 */
[----:B-1----:R-:W-:-:S04]  /*28b0*/  FADD R15, R16, R9 ;  /* 0x00000009100f7221 */ /* 0x002fc80000000000 */
[----:B------:R-:W0:Y:S01]  /*28c0*/  FCHK P0, R15, R3 ;  /* 0x000000030f007302 */ /* 0x000e220000000000 */
[----:B------:R-:W-:-:S04]  /*28d0*/  FFMA R10, R2, R15, RZ ;  /* 0x0000000f020a7223 */ /* 0x000fc800000000ff */
[----:B------:R-:W-:-:S04]  /*28e0*/  FFMA R11, R10, -R3, R15 ;  /* 0x800000030a0b7223 */ /* 0x000fc8000000000f */
[----:B------:R-:W-:Y:S01]  /*28f0*/  FFMA R10, R2, R11, R10 ;  /* 0x0000000b020a7223 */ /* 0x000fe2000000000a */
[----:B0-2---:R-:W-:Y:S06]  /*2900*/  @!P0 BRA `(.L_x_50) ;  /* 0x0000000000108947 */ /* 0x005fec0003800000 */
[----:B------:R-:W-:Y:S01]  /*2910*/  IMAD.MOV.U32 R2, RZ, RZ, R15 ;  /* 0x000000ffff027224 */ /* 0x000fe200078e000f */
[----:B------:R-:W-:-:S07]  /*2920*/  MOV R22, 0x2940 ;  /* 0x0000294000167802 */ /* 0x000fce0000000f00 */
[----:B------:R-:W-:Y:S05]  /*2930*/  CALL.REL.NOINC `($__internal_0_$__cuda_sm3x_div_rn_noftz_f32_slowpath) ;  /* 0x0000001800247944 */ /* 0x000fea0003c00000 */
[----:B------:R-:W-:-:S07]  /*2940*/  IMAD.MOV.U32 R10, RZ, RZ, R2 ;  /* 0x000000ffff0a7224 */ /* 0x000fce00078e0002 */
.L_x_50:
[----:B------:R-:W-:Y:S05]  /*2950*/  BSYNC.RECONVERGENT B4 ;  /* 0x0000000000047941 */ /* 0x000fea0003800200 */
.L_x_49:
[----:B------:R-:W0:Y:S01]  /*2960*/  F2F.F64.F32 R2, R10 ;  /* 0x0000000a00027310 */ /* 0x000e220000201800 */
[----:B------:R-:W-:Y:S01]  /*2970*/  IMAD.IADD R0, R1, 0x1, R0 ;  /* 0x0000000101007824 */ /* 0x000fe200078e0200 */
[----:B0-----:R-:W-:-:S06]  /*2980*/  DSETP.GE.AND P0, PT, R2, R18, PT ;  /* 0x000000120200722a */ /* 0x001fcc0003f06000 */
[----:B------:R-:W-:-:S04]  /*2990*/  FSEL R17, R17, R10, P0 ;  /* 0x0000000a11117208 */ /* 0x000fc80000000000 */
[----:B------:R-:W-:-:S04]  /*29a0*/  FSETP.GEU.AND P0, PT, R17, RZ, PT ;  /* 0x000000ff1100720b */ /* 0x000fc80003f0e000 */
[----:B------:R-:W-:-:S06]  /*29b0*/  FSEL R17, R17, RZ, P0 ;  /* 0x000000ff11117208 */ /* 0x000fcc0000000000 */
[----:B------:R-:W0:Y:S02]  /*29c0*/  F2I.FLOOR.NTZ R17, R17 ;  /* 0x0000001100117305 */ /* 0x000e240000207100 */
[----:B0-----:R1:W-:Y:S02]  /*29d0*/  STL [R0], R17 ;  /* 0x0000001100007387 */ /* 0x0013e40000100800 */
.L_x_31:
[----:B------:R-:W-:Y:S05]  /*29e0*/  BSYNC.RECONVERGENT B3 ;  /* 0x0000000000037941 */ /* 0x000fea0003800200 */
.L_x_30:
[----:B01----:R-:W-:-:S07]  /*29f0*/  IMAD.IADD R0, R6, 0x1, -R7 ;  /* 0x0000000106007824 */ /* 0x003fce00078e0a07 */
.L_x_9:
[----:B------:R-:W-:Y:S05]  /*2a00*/  BSYNC.RECONVERGENT B0 ;  /* 0x0000000000007941 */ /* 0x000fea0003800200 */
.L_x_0:
[----:B------:R-:W1:Y:S01]  /*2a10*/  LDCU UR6, c[0x0][0x3c8] ;  /* 0x00007900ff0677ac */ /* 0x000e620008000800 */
[----:B0-----:R-:W-:Y:S01]  /*2a20*/  CS2R R8, SRZ ;  /* 0x0000000000087805 */ /* 0x001fe2000001ff00 */
[----:B-1----:R-:W-:-:S09]  /*2a30*/  UISETP.GE.AND UP0, UPT, UR6, 0x1, UPT ;  /* 0x000000010600788c */ /* 0x002fd2000bf06270 */
[----:B------:R-:W-:Y:S05]  /*2a40*/  BRA.U !UP0, `(.L_x_51) ;  /* 0x0000000d08807547 */ /* 0x000fea000b800000 */
[----:B------:R-:W-:Y:S01]  /*2a50*/  UISETP.GE.U32.AND UP1, UPT, UR6, 0x10, UPT ;  /* 0x000000100600788c */ /* 0x000fe2000bf26070 */
[----:B------:R-:W-:Y:S01]  /*2a60*/  CS2R R8, SRZ ;  /* 0x0000000000087805 */ /* 0x000fe2000001ff00 */
[----:B------:R-:W-:Y:S01]  /*2a70*/  ULOP3.LUT UR12, UR6, 0xf, URZ, 0xc0, !UPT ;  /* 0x0000000f060c7892 */ /* 0x000fe2000f8ec0ff */
[----:B------:R-:W-:-:S03]  /*2a80*/  UMOV UR4, URZ ;  /* 0x000000ff00047c82 */ /* 0x000fc60008000000 */
[----:B------:R-:W-:-:S03]  /*2a90*/  UISETP.NE.AND UP0, UPT, UR12, URZ, UPT ;  /* 0x000000ff0c00728c */ /* 0x000fc6000bf05270 */
[----:B------:R-:W-:Y:S08]  /*2aa0*/  BRA.U !UP1, `(.L_x_52) ;  /* 0x0000000509907547 */ /* 0x000ff0000b800000 */
[----:B------:R-:W0:Y:S01]  /*2ab0*/  LDCU.64 UR8, c[0x0][0x3b8] ;  /* 0x00007700ff0877ac */ /* 0x000e220008000a00 */
[----:B------:R-:W-:Y:S01]  /*2ac0*/  CS2R R8, SRZ ;  /* 0x0000000000087805 */ /* 0x000fe2000001ff00 */
[----:B------:R-:W1:Y:S01]  /*2ad0*/  LDCU.64 UR10, c[0x0][0x3c0] ;  /* 0x00007800ff0a77ac */ /* 0x000e620008000a00 */
[----:B------:R-:W-:Y:S02]  /*2ae0*/  ULOP3.LUT UR4, UR6, 0x7ffffff0, URZ, 0xc0, !UPT ;  /* 0x7ffffff006047892 */ /* 0x000fe4000f8ec0ff */
[----:B0-----:R-:W-:Y:S02]  /*2af0*/  UIADD3 UR7, UP1, UPT, UR8, 0x7, URZ ;  /* 0x0000000708077890 */ /* 0x001fe4000ff3e0ff */
[----:B-1----:R-:W-:Y:S02]  /*2b00*/  UIADD3 UR5, UP2, UPT, UR10, 0x7, URZ ;  /* 0x000000070a057890 */ /* 0x002fe4000ff5e0ff */
[----:B------:R-:W-:Y:S02]  /*2b10*/  UIADD3.X UR8, UPT, UPT, URZ, UR9, URZ, UP1, !UPT ;  /* 0x00000009ff087290 */ /* 0x000fe40008ffe4ff */
[----:B------:R-:W-:Y:S01]  /*2b20*/  MOV R2, UR7 ;  /* 0x0000000700027c02 */ /* 0x000fe20008000f00 */
[----:B------:R-:W-:Y:S01]  /*2b30*/  UIADD3.X UR6, UPT, UPT, URZ, UR11, URZ, UP2, !UPT ;  /* 0x0000000bff067290 */ /* 0x000fe200097fe4ff */
[----:B------:R-:W-:Y:S01]  /*2b40*/  IMAD.U32 R6, RZ, RZ, UR5 ;  /* 0x00000005ff067e24 */ /* 0x000fe2000f8e00ff */
[----:B------:R-:W-:Y:S01]  /*2b50*/  UIADD3 UR9, UPT, UPT, -UR4, URZ, URZ ;  /* 0x000000ff04097290 */ /* 0x000fe2000fffe1ff */
[----:B------:R-:W-:-:S03]  /*2b60*/  IMAD.U32 R3, RZ, RZ, UR8 ;  /* 0x00000008ff037e24 */ /* 0x000fc6000f8e00ff */
[----:B------:R-:W-:-:S08]  /*2b70*/  IMAD.U32 R7, RZ, RZ, UR6 ;  /* 0x00000006ff077e24 */ /* 0x000fd0000f8e00ff */
.L_x_53:
[----:B------:R-:W2:Y:S04]  /*2b80*/  LDG.E.U8 R10, desc[UR14][R2.64+-0x7] ;  /* 0xfffff90e020a7981 */ /* 0x000ea8000c1e1100 */
[----:B------:R-:W2:Y:S04]  /*2b90*/  LDG.E.U8 R11, desc[UR14][R6.64+-0x7] ;  /* 0xfffff90e060b7981 */ /* 0x000ea8000c1e1100 */
[----:B------:R-:W3:Y:S04]  /*2ba0*/  LDG.E.U8 R17, desc[UR14][R2.64+-0x6] ;  /* 0xfffffa0e02117981 */ /* 0x000ee8000c1e1100 */
[----:B------:R-:W3:Y:S04]  /*2bb0*/  LDG.E.U8 R18, desc[UR14][R6.64+-0x6] ;  /* 0xfffffa0e06127981 */ /* 0x000ee8000c1e1100 */
[----:B------:R-:W4:Y:S04]  /*2bc0*/  LDG.E.U8 R19, desc[UR14][R2.64+-0x5] ;  /* 0xfffffb0e02137981 */ /* 0x000f28000c1e1100 */
[----:B------:R-:W4:Y:S04]  /*2bd0*/  LDG.E.U8 R20, desc[UR14][R6.64+-0x5] ;  /* 0xfffffb0e06147981 */ /* 0x000f28000c1e1100 */
[----:B------:R-:W5:Y:S04]  /*2be0*/  LDG.E.U8 R21, desc[UR14][R2.64+-0x4] ;  /* 0xfffffc0e02157981 */ /* 0x000f68000c1e1100 */
        /* <DEDUP_REMOVED lines=8> */
[----:B------:R-:W5:Y:S01]  /*2c70*/  LDG.E.U8 R12, desc[UR14][R6.64] ;  /* 0x0000000e060c7981 */ /* 0x000f62000c1e1100 */
[----:B--2---:R-:W-:-:S03]  /*2c80*/  IMAD.IADD R16, R10, 0x1, -R11 ;  /* 0x000000010a107824 */ /* 0x004fc600078e0a0b */
[----:B------:R-:W2:Y:S04]  /*2c90*/  LDG.E.U8 R10, desc[UR14][R2.64+0x1] ;  /* 0x0000010e020a7981 */ /* 0x000ea8000c1e1100 */
[----:B------:R-:W2:Y:S01]  /*2ca0*/  LDG.E.U8 R11, desc[UR14][R6.64+0x1] ;  /* 0x0000010e060b7981 */ /* 0x000ea2000c1e1100 */
[----:B---3--:R-:W-:Y:S02]  /*2cb0*/  IMAD.IADD R18, R17, 0x1, -R18 ;  /* 0x0000000111127824 */ /* 0x008fe400078e0a12 */
[----:B------:R-:W-:Y:S02]  /*2cc0*/  IMAD R17, R16, R16, RZ ;  /* 0x0000001010117224 */ /* 0x000fe400078e02ff */
[----:B------:R-:W-:Y:S01]  /*2cd0*/  IMAD R18, R18, R18, RZ ;  /* 0x0000001212127224 */ /* 0x000fe200078e02ff */
[----:B------:R-:W3:Y:S01]  /*2ce0*/  LDG.E.U8 R16, desc[UR14][R6.64+0x5] ;  /* 0x0000050e06107981 */ /* 0x000ee2000c1e1100 */
[----:B----4-:R-:W-:-:S03]  /*2cf0*/  IMAD.IADD R19, R19, 0x1, -R20 ;  /* 0x0000000113137824 */ /* 0x010fc600078e0a14 */
[----:B------:R-:W-:Y:S02]  /*2d00*/  IADD3 R17, P0, P1, R18, R8, R17 ;  /* 0x0000000812117210 */ /* 0x000fe4000791e011 */
[----:B------:R-:W4:Y:S01]  /*2d10*/  LDG.E.U8 R18, desc[UR14][R6.64+0x4] ;  /* 0x0000040e06127981 */ /* 0x000f22000c1e1100 */
[----:B------:R-:W-:Y:S02]  /*2d20*/  IMAD R19, R19, R19, RZ ;  /* 0x0000001313137224 */ /* 0x000fe400078e02ff */
[----:B-----5:R-:W-:Y:S02]  /*2d30*/  IMAD.IADD R21, R21, 0x1, -R22 ;  /* 0x0000000115157824 */ /* 0x020fe400078e0a16 */
[----:B------:R-:W5:Y:S02]  /*2d40*/  LDG.E.U8 R22, desc[UR14][R2.64+0x2] ;  /* 0x0000020e02167981 */ /* 0x000f64000c1e1100 */
[----:B------:R-:W-:Y:S01]  /*2d50*/  IMAD R8, R21, R21, RZ ;  /* 0x0000001515087224 */ /* 0x000fe200078e02ff */
[----:B------:R-:W-:-:S04]  /*2d60*/  IADD3 R25, PT, PT, R25, -R26, RZ ;  /* 0x8000001a19197210 */ /* 0x000fc80007ffe0ff */
[----:B------:R-:W-:Y:S02]  /*2d70*/  IADD3 R19, P4, P5, R8, R17, R19 ;  /* 0x0000001108137210 */ /* 0x000fe40007d9e013 */
[----:B------:R-:W3:Y:S01]  /*2d80*/  LDG.E.U8 R17, desc[UR14][R2.64+0x5] ;  /* 0x0000050e02117981 */ /* 0x000ee2000c1e1100 */
[----:B------:R-:W-:Y:S02]  /*2d90*/  IMAD R8, R25, R25, RZ ;  /* 0x0000001919087224 */ /* 0x000fe400078e02ff */
[----:B------:R-:W-:Y:S01]  /*2da0*/  IMAD.IADD R23, R23, 0x1, -R24 ;  /* 0x0000000117177824 */ /* 0x000fe200078e0a18 */
[----:B------:R-:W5:Y:S03]  /*2db0*/  LDG.E.U8 R25, desc[UR14][R6.64+0x2] ;  /* 0x0000020e06197981 */ /* 0x000f66000c1e1100 */
[----:B------:R-:W-:Y:S01]  /*2dc0*/  IMAD R23, R23, R23, RZ ;  /* 0x0000001717177224 */ /* 0x000fe200078e02ff */
[----:B------:R-:W4:Y:S01]  /*2dd0*/  LDG.E.U8 R24, desc[UR14][R6.64+0x3] ;  /* 0x0000030e06187981 */ /* 0x000f22000c1e1100 */
[----:B------:R-:W-:-:S03]  /*2de0*/  IMAD.IADD R20, R14, 0x1, -R13 ;  /* 0x000000010e147824 */ /* 0x000fc600078e0a0d */
[----:B------:R-:W-:Y:S01]  /*2df0*/  IADD3 R26, P2, P3, R8, R19, R23 ;  /* 0x00000013081a7210 */ /* 0x000fe20007b5e017 */
[----:B------:R-:W4:Y:S04]  /*2e00*/  LDG.E.U8 R13, desc[UR14][R2.64+0x7] ;  /* 0x0000070e020d7981 */ /* 0x000f28000c1e1100 */
[----:B------:R-:W4:Y:S01]  /*2e10*/  LDG.E.U8 R23, desc[UR14][R2.64+0x3] ;  /* 0x0000030e02177981 */ /* 0x000f22000c1e1100 */
[----:B------:R-:W-:-:S03]  /*2e20*/  IMAD.IADD R21, R15, 0x1, -R12 ;  /* 0x000000010f157824 */ /* 0x000fc600078e0a0c */
[----:B------:R-:W4:Y:S04]  /*2e30*/  LDG.E.U8 R19, desc[UR14][R2.64+0x4] ;  /* 0x0000040e02137981 */ /* 0x000f28000c1e1100 */
[----:B------:R-:W4:Y:S04]  /*2e40*/  LDG.E.U8 R12, desc[UR14][R6.64+0x7] ;  /* 0x0000070e060c7981 */ /* 0x000f28000c1e1100 */
[----:B------:R-:W4:Y:S04]  /*2e50*/  LDG.E.U8 R14, desc[UR14][R2.64+0x6] ;  /* 0x0000060e020e7981 */ /* 0x000f28000c1e1100 */
[----:B------:R-:W4:Y:S04]  /*2e60*/  LDG.E.U8 R15, desc[UR14][R6.64+0x6] ;  /* 0x0000060e060f7981 */ /* 0x000f28000c1e1100 */
[----:B------:R-:W4:Y:S01]  /*2e70*/  LDG.E.U8 R8, desc[UR14][R6.64+0x8] ;  /* 0x0000080e06087981 */ /* 0x000f22000c1e1100 */
[----:B--2---:R-:W-:-:S03]  /*2e80*/  IMAD.IADD R10, R10, 0x1, -R11 ;  /* 0x000000010a0a7824 */ /* 0x004fc600078e0a0b */
[----:B------:R0:W2:Y:S01]  /*2e90*/  LDG.E.U8 R11, desc[UR14][R2.64+0x8] ;  /* 0x0000080e020b7981 */ /* 0x0000a2000c1e1100 */
[----:B------:R-:W-:Y:S02]  /*2ea0*/  IMAD R20, R20, R20, RZ ;  /* 0x0000001414147224 */ /* 0x000fe400078e02ff */
[----:B------:R-:W-:Y:S02]  /*2eb0*/  IMAD R21, R21, R21, RZ ;  /* 0x0000001515157224 */ /* 0x000fe400078e02ff */
[----:B------:R-:W-:Y:S01]  /*2ec0*/  IMAD R10, R10, R10, RZ ;  /* 0x0000000a0a0a7224 */ /* 0x000fe200078e02ff */
[----:B------:R-:W-:-:S04]  /*2ed0*/  UIADD3 UR9, UPT, UPT, UR9, 0x10, URZ ;  /* 0x0000001009097890 */ /* 0x000fc8000fffe0ff */
[----:B------:R-:W-:Y:S01]  /*2ee0*/  UISETP.NE.AND UP1, UPT, UR9, URZ, UPT ;  /* 0x000000ff0900728c */ /* 0x000fe2000bf25270 */
[----:B-----5:R-:W-:Y:S01]  /*2ef0*/  IMAD.IADD R22, R22, 0x1, -R25 ;  /* 0x0000000116167824 */ /* 0x020fe200078e0a19 */
[----:B------:R-:W-:Y:S02]  /*2f00*/  IADD3.X R25, PT, PT, RZ, R9, RZ, P0, P1 ;  /* 0x00000009ff197210 */ /* 0x000fe400007e24ff */
[----:B------:R-:W-:Y:S02]  /*2f10*/  IADD3 R20, P0, P1, R21, R26, R20 ;  /* 0x0000001a15147210 */ /* 0x000fe4000791e014 */
[----:B------:R-:W-:Y:S01]  /*2f20*/  IADD3.X R21, PT, PT, RZ, R25, RZ, P4, P5 ;  /* 0x00000019ff157210 */ /* 0x000fe200027ea4ff */
[----:B------:R-:W-:Y:S02]  /*2f30*/  IMAD R9, R22, R22, RZ ;  /* 0x0000001616097224 */ /* 0x000fe400078e02ff */
[----:B---3--:R-:W-:Y:S02]  /*2f40*/  IMAD.IADD R16, R17, 0x1, -R16 ;  /* 0x0000000111107824 */ /* 0x008fe400078e0a10 */
[----:B----4-:R-:W-:-:S02]  /*2f50*/  IMAD.IADD R23, R23, 0x1, -R24 ;  /* 0x0000000117177824 */ /* 0x010fc400078e0a18 */
[----:B------:R-:W-:Y:S01]  /*2f60*/  IMAD.IADD R18, R19, 0x1, -R18 ;  /* 0x0000000113127824 */ /* 0x000fe200078e0a12 */
[----:B------:R-:W-:Y:S02]  /*2f70*/  IADD3 R12, PT, PT, R13, -R12, RZ ;  /* 0x8000000c0d0c7210 */ /* 0x000fe40007ffe0ff */
[----:B------:R-:W-:Y:S01]  /*2f80*/  IADD3.X R13, PT, PT, RZ, R21, RZ, P2, P3 ;  /* 0x00000015ff0d7210 */ /* 0x000fe200017e64ff */
[----:B------:R-:W-:Y:S01]  /*2f90*/  IMAD R23, R23, R23, RZ ;  /* 0x0000001717177224 */ /* 0x000fe200078e02ff */
[----:B------:R-:W-:Y:S01]  /*2fa0*/  IADD3 R10, P4, P5, R9, R20, R10 ;  /* 0x00000014090a7210 */ /* 0x000fe20007d9e00a */
[----:B------:R-:W-:Y:S01]  /*2fb0*/  IMAD R18, R18, R18, RZ ;  /* 0x0000001212127224 */ /* 0x000fe200078e02ff */
[----:B------:R-:W-:Y:S01]  /*2fc0*/  IADD3.X R13, PT, PT, RZ, R13, RZ, P0, P1 ;  /* 0x0000000dff0d7210 */ /* 0x000fe200007e24ff */
[----:B------:R-:W-:Y:S02]  /*2fd0*/  IMAD.IADD R14, R14, 0x1, -R15 ;  /* 0x000000010e0e7824 */ /* 0x000fe400078e0a0f */
[----:B------:R-:W-:Y:S01]  /*2fe0*/  IMAD R16, R16, R16, RZ ;  /* 0x0000001010107224 */ /* 0x000fe200078e02ff */
[----:B------:R-:W-:Y:S01]  /*2ff0*/  IADD3 R18, P2, P3, R18, R10, R23 ;  /* 0x0000000a12127210 */ /* 0x000fe20007b5e017 */
[----:B------:R-:W-:Y:S01]  /*3000*/  IMAD R9, R14, R14, RZ ;  /* 0x0000000e0e097224 */ /* 0x000fe200078e02ff */
[----:B------:R-:W-:-:S04]  /*3010*/  IADD3.X R10, PT, PT, RZ, R13, RZ, P4, P5 ;  /* 0x0000000dff0a7210 */ /* 0x000fc800027ea4ff */
[----:B------:R-:W-:Y:S02]  /*3020*/  IADD3 R9, P1, P0, R9, R18, R16 ;  /* 0x0000001209097210 */ /* 0x000fe4000783e010 */
[----:B------:R-:W-:Y:S02]  /*3030*/  IADD3.X R10, PT, PT, RZ, R10, RZ, P2, P3 ;  /* 0x0000000aff0a7210 */ /* 0x000fe400017e64ff */
[----:B0-----:R-:W-:Y:S02]  /*3040*/  IADD3 R2, P4, PT, R2, 0x10, RZ ;  /* 0x0000001002027810 */ /* 0x001fe40007f9e0ff */
[----:B------:R-:W-:-:S03]  /*3050*/  IADD3 R6, P5, PT, R6, 0x10, RZ ;  /* 0x0000001006067810 */ /* 0x000fc60007fbe0ff */
[----:B------:R-:W-:Y:S02]  /*3060*/  IMAD.X R3, RZ, RZ, R3, P4 ;  /* 0x000000ffff037224 */ /* 0x000fe400020e0603 */
[----:B------:R-:W-:Y:S02]  /*3070*/  IMAD.X R7, RZ, RZ, R7, P5 ;  /* 0x000000ffff077224 */ /* 0x000fe400028e0607 */
[----:B--2---:R-:W-:Y:S02]  /*3080*/  IMAD.IADD R11, R11, 0x1, -R8 ;  /* 0x000000010b0b7824 */ /* 0x004fe400078e0a08 */
[----:B------:R-:W-:Y:S02]  /*3090*/  IMAD R8, R12, R12, RZ ;  /* 0x0000000c0c087224 */ /* 0x000fe400078e02ff */
[----:B------:R-:W-:-:S05]  /*30a0*/  IMAD R11, R11, R11, RZ ;  /* 0x0000000b0b0b7224 */ /* 0x000fca00078e02ff */
[----:B------:R-:W-:Y:S02]  /*30b0*/  IADD3 R8, P2, P3, R11, R9, R8 ;  /* 0x000000090b087210 */ /* 0x000fe40007b5e008 */
[----:B------:R-:W-:-:S04]  /*30c0*/  IADD3.X R9, PT, PT, RZ, R10, RZ, P1, P0 ;  /* 0x0000000aff097210 */ /* 0x000fc80000fe04ff */
[----:B------:R-:W-:Y:S01]  /*30d0*/  IADD3.X R9, PT, PT, RZ, R9, RZ, P2, P3 ;  /* 0x00000009ff097210 */ /* 0x000fe200017e64ff */
[----:B------:R-:W-:Y:S06]  /*30e0*/  BRA.U UP1, `(.L_x_53) ;  /* 0xfffffff901a47547 */ /* 0x000fec000b83ffff */
.L_x_52:
[----:B------:R-:W-:Y:S05]  /*30f0*/  BRA.U !UP0, `(.L_x_51) ;  /* 0x0000000508d47547 */ /* 0x000fea000b800000 */
[----:B------:R-:W0:Y:S01]  /*3100*/  LDCU UR9, c[0x0][0x3c8] ;  /* 0x00007900ff0977ac */ /* 0x000e220008000800 */
[----:B------:R-:W-:Y:S02]  /*3110*/  UISETP.GE.U32.AND UP1, UPT, UR12, 0x8, UPT ;  /* 0x000000080c00788c */ /* 0x000fe4000bf26070 */
[----:B0-----:R-:W-:-:S04]  /*3120*/  ULOP3.LUT UR16, UR9, 0x7, URZ, 0xc0, !UPT ;  /* 0x0000000709107892 */ /* 0x001fc8000f8ec0ff */
[----:B------:R-:W-:-:S03]  /*3130*/  UISETP.NE.AND UP0, UPT, UR16, URZ, UPT ;  /* 0x000000ff1000728c */ /* 0x000fc6000bf05270 */
[----:B------:R-:W-:Y:S08]  /*3140*/  BRA.U !UP1, `(.L_x_54) ;  /* 0x0000000109cc7547 */ /* 0x000ff0000b800000 */
[----:B------:R-:W0:Y:S01]  /*3150*/  LDCU.64 UR10, c[0x0][0x3b8] ;  /* 0x00007700ff0a77ac */ /* 0x000e220008000a00 */
[----:B------:R-:W1:Y:S01]  /*3160*/  LDCU.64 UR12, c[0x0][0x3c0] ;  /* 0x00007800ff0c77ac */ /* 0x000e620008000a00 */
[----:B0-----:R-:W-:Y:S02]  /*3170*/  UIADD3 UR5, UP1, UPT, UR4, UR10, URZ ;  /* 0x0000000a04057290 */ /* 0x001fe4000ff3e0ff */
[----:B-1----:R-:W-:Y:S02]  /*3180*/  UIADD3 UR7, UP2, UPT, UR4, UR12, URZ ;  /* 0x0000000c04077290 */ /* 0x002fe4000ff5e0ff */
[----:B------:R-:W-:Y:S02]  /*3190*/  UIADD3.X UR6, UPT, UPT, URZ, UR11, URZ, UP1, !UPT ;  /* 0x0000000bff067290 */ /* 0x000fe40008ffe4ff */
[----:B------:R-:W-:Y:S01]  /*31a0*/  IMAD.U32 R6, RZ, RZ, UR5 ;  /* 0x00000005ff067e24 */ /* 0x000fe2000f8e00ff */
[----:B------:R-:W-:Y:S01]  /*31b0*/  UIADD3.X UR8, UPT, UPT, URZ, UR13, URZ, UP2, !UPT ;  /* 0x0000000dff087290 */ /* 0x000fe200097fe4ff */
[----:B------:R-:W-:-:S02]  /*31c0*/  IMAD.U32 R2, RZ, RZ, UR7 ;  /* 0x00000007ff027e24 */ /* 0x000fc4000f8e00ff */
[----:B------:R-:W-:-:S03]  /*31d0*/  IMAD.U32 R7, RZ, RZ, UR6 ;  /* 0x00000006ff077e24 */ /* 0x000fc6000f8e00ff */
[----:B------:R-:W-:Y:S02]  /*31e0*/  IMAD.U32 R3, RZ, RZ, UR8 ;  /* 0x00000008ff037e24 */ /* 0x000fe4000f8e00ff */
        /* <DEDUP_REMOVED lines=15> */
[----:B------:R0:W5:Y:S01]  /*32e0*/  LDG.E.U8 R25, desc[UR14][R2.64+0x7] ;  /* 0x0000070e02197981 */ /* 0x000162000c1e1100 */
[----:B------:R-:W-:Y:S01]  /*32f0*/  UIADD3 UR4, UPT, UPT, UR4, 0x8, URZ ;  /* 0x0000000804047890 */ /* 0x000fe2000fffe0ff */
[----:B--2---:R-:W-:Y:S01]  /*3300*/  IADD3 R12, PT, PT, R12, -R13, RZ ;  /* 0x8000000d0c0c7210 */ /* 0x004fe20007ffe0ff */
[----:B---3--:R-:W-:-:S04]  /*3310*/  IMAD.IADD R10, R10, 0x1, -R11 ;  /* 0x000000010a0a7824 */ /* 0x008fc800078e0a0b */
[----:B------:R-:W-:Y:S02]  /*3320*/  IMAD R12, R12, R12, RZ ;  /* 0x0000000c0c0c7224 */ /* 0x000fe400078e02ff */
[----:B------:R-:W-:Y:S02]  /*3330*/  IMAD R11, R10, R10, RZ ;  /* 0x0000000a0a0b7224 */ /* 0x000fe400078e02ff */
[----:B----4-:R-:W-:-:S03]  /*3340*/  IMAD.IADD R14, R14, 0x1, -R15 ;  /* 0x000000010e0e7824 */ /* 0x010fc600078e0a0f */
[----:B------:R-:W-:Y:S01]  /*3350*/  IADD3 R11, P0, P1, R12, R8, R11 ;  /* 0x000000080c0b7210 */ /* 0x000fe2000791e00b */
[----:B------:R-:W-:Y:S02]  /*3360*/  IMAD R14, R14, R14, RZ ;  /* 0x0000000e0e0e7224 */ /* 0x000fe400078e02ff */
[----:B-----5:R-:W-:-:S04]  /*3370*/  IMAD.IADD R16, R16, 0x1, -R17 ;  /* 0x0000000110107824 */ /* 0x020fc800078e0a11 */
[----:B0-----:R-:W-:Y:S02]  /*3380*/  IMAD R3, R16, R16, RZ ;  /* 0x0000001010037224 */ /* 0x001fe400078e02ff */
[----:B------:R-:W-:-:S03]  /*3390*/  IMAD.IADD R18, R18, 0x1, -R19 ;  /* 0x0000000112127824 */ /* 0x000fc600078e0a13 */
[----:B------:R-:W-:Y:S02]  /*33a0*/  IADD3 R14, P2, P3, R3, R11, R14 ;  /* 0x0000000b030e7210 */ /* 0x000fe40007b5e00e */
[----:B------:R-:W-:Y:S01]  /*33b0*/  IADD3.X R9, PT, PT, RZ, R9, RZ, P0, P1 ;  /* 0x00000009ff097210 */ /* 0x000fe200007e24ff */
[----:B------:R-:W-:Y:S02]  /*33c0*/  IMAD R18, R18, R18, RZ ;  /* 0x0000001212127224 */ /* 0x000fe400078e02ff */
[----:B------:R-:W-:-:S04]  /*33d0*/  IMAD.IADD R20, R20, 0x1, -R21 ;  /* 0x0000000114147824 */ /* 0x000fc800078e0a15 */
[----:B------:R-:W-:Y:S01]  /*33e0*/  IMAD R7, R20, R20, RZ ;  /* 0x0000001414077224 */ /* 0x000fe200078e02ff */
[----:B------:R-:W-:Y:S01]  /*33f0*/  IADD3.X R9, PT, PT, RZ, R9, RZ, P2, P3 ;  /* 0x00000009ff097210 */ /* 0x000fe200017e64ff */
[----:B------:R-:W-:Y:S02]  /*3400*/  IMAD.IADD R22, R22, 0x1, -R23 ;  /* 0x0000000116167824 */ /* 0x000fe400078e0a17 */
[----:B------:R-:W-:Y:S01]  /*3410*/  IMAD.IADD R24, R24, 0x1, -R25 ;  /* 0x0000000118187824 */ /* 0x000fe200078e0a19 */
[----:B------:R-:W-:Y:S01]  /*3420*/  IADD3 R7, P0, P1, R7, R14, R18 ;  /* 0x0000000e07077210 */ /* 0x000fe2000791e012 */
[----:B------:R-:W-:Y:S02]  /*3430*/  IMAD R8, R22, R22, RZ ;  /* 0x0000001616087224 */ /* 0x000fe400078e02ff */
[----:B------:R-:W-:Y:S01]  /*3440*/  IMAD R3, R24, R24, RZ ;  /* 0x0000001818037224 */ /* 0x000fe200078e02ff */
[----:B------:R-:W-:-:S04]  /*3450*/  IADD3.X R9, PT, PT, RZ, R9, RZ, P0, P1 ;  /* 0x00000009ff097210 */ /* 0x000fc800007e24ff */
[----:B------:R-:W-:-:S04]  /*3460*/  IADD3 R8, P2, P3, R3, R7, R8 ;  /* 0x0000000703087210 */ /* 0x000fc80007b5e008 */
[----:B------:R-:W-:-:S09]  /*3470*/  IADD3.X R9, PT, PT, RZ, R9, RZ, P2, P3 ;  /* 0x00000009ff097210 */ /* 0x000fd200017e64ff */
.L_x_54:
[----:B------:R-:W-:Y:S05]  /*3480*/  BRA.U !UP0, `(.L_x_51) ;  /* 0x0000000108f07547 */ /* 0x000fea000b800000 */
[----:B------:R-:W-:Y:S02]  /*3490*/  UISETP.GE.U32.AND UP1, UPT, UR16, 0x4, UPT ;  /* 0x000000041000788c */ /* 0x000fe4000bf26070 */
[----:B------:R-:W-:-:S04]  /*34a0*/  ULOP3.LUT UR5, UR9, 0x3, URZ, 0xc0, !UPT ;  /* 0x0000000309057892 */ /* 0x000fc8000f8ec0ff */
        /* <DEDUP_REMOVED lines=10> */
[----:B------:R-:W-:-:S03]  /*3550*/  MOV R3, UR7 ;  /* 0x0000000700037c02 */ /* 0x000fc60008000f00 */
[----:B------:R-:W-:Y:S02]  /*3560*/  IMAD.U32 R7, RZ, RZ, UR9 ;  /* 0x00000009ff077e24 */ /* 0x000fe4000f8e00ff */
[----:B------:R-:W2:Y:S04]  /*3570*/  LDG.E.U8 R10, desc[UR14][R2.64] ;  /* 0x0000000e020a7981 */ /* 0x000ea8000c1e1100 */
[----:B------:R-:W2:Y:S04]  /*3580*/  LDG.E.U8 R11, desc[UR14][R6.64] ;  /* 0x0000000e060b7981 */ /* 0x000ea8000c1e1100 */
[----:B------:R-:W3:Y:S04]  /*3590*/  LDG.E.U8 R12, desc[UR14][R2.64+0x1] ;  /* 0x0000010e020c7981 */ /* 0x000ee8000c1e1100 */
[----:B------:R-:W3:Y:S04]  /*35a0*/  LDG.E.U8 R13, desc[UR14][R6.64+0x1] ;  /* 0x0000010e060d7981 */ /* 0x000ee8000c1e1100 */
[----:B------:R-:W4:Y:S04]  /*35b0*/  LDG.E.U8 R14, desc[UR14][R2.64+0x2] ;  /* 0x0000020e020e7981 */ /* 0x000f28000c1e1100 */
[----:B------:R-:W5:Y:S04]  /*35c0*/  LDG.E.U8 R16, desc[UR14][R2.64+0x3] ;  /* 0x0000030e02107981 */ /* 0x000f68000c1e1100 */
[----:B------:R-:W4:Y:S04]  /*35d0*/  LDG.E.U8 R15, desc[UR14][R6.64+0x2] ;  /* 0x0000020e060f7981 */ /* 0x000f28000c1e1100 */
[----:B------:R-:W5:Y:S01]  /*35e0*/  LDG.E.U8 R17, desc[UR14][R6.64+0x3] ;  /* 0x0000030e06117981 */ /* 0x000f62000c1e1100 */
[----:B------:R-:W-:Y:S01]  /*35f0*/  UIADD3 UR4, UPT, UPT, UR4, 0x4, URZ ;  /* 0x0000000404047890 */ /* 0x000fe2000fffe0ff */
[----:B--2---:R-:W-:-:S04]  /*3600*/  IMAD.IADD R10, R10, 0x1, -R11 ;  /* 0x000000010a0a7824 */ /* 0x004fc800078e0a0b */
[----:B------:R-:W-:Y:S02]  /*3610*/  IMAD R11, R10, R10, RZ ;  /* 0x0000000a0a0b7224 */ /* 0x000fe400078e02ff */
[----:B---3--:R-:W-:-:S04]  /*3620*/  IMAD.IADD R12, R12, 0x1, -R13 ;  /* 0x000000010c0c7824 */ /* 0x008fc800078e0a0d */
[----:B------:R-:W-:-:S05]  /*3630*/  IMAD R12, R12, R12, RZ ;  /* 0x0000000c0c0c7224 */ /* 0x000fca00078e02ff */
[----:B------:R-:W-:Y:S01]  /*3640*/  IADD3 R8, P0, P1, R12, R8, R11 ;  /* 0x000000080c087210 */ /* 0x000fe2000791e00b */
[----:B----4-:R-:W-:-:S03]  /*3650*/  IMAD.IADD R14, R14, 0x1, -R15 ;  /* 0x000000010e0e7824 */ /* 0x010fc600078e0a0f */
[----:B------:R-:W-:Y:S01]  /*3660*/  IADD3.X R9, PT, PT, RZ, R9, RZ, P0, P1 ;  /* 0x00000009ff097210 */ /* 0x000fe200007e24ff */
[----:B-----5:R-:W-:Y:S02]  /*3670*/  IMAD.IADD R16, R16, 0x1, -R17 ;  /* 0x0000000110107824 */ /* 0x020fe400078e0a11 */
[----:B------:R-:W-:Y:S02]  /*3680*/  IMAD R13, R14, R14, RZ ;  /* 0x0000000e0e0d7224 */ /* 0x000fe400078e02ff */
[----:B------:R-:W-:-:S05]  /*3690*/  IMAD R16, R16, R16, RZ ;  /* 0x0000001010107224 */ /* 0x000fca00078e02ff */
[----:B------:R-:W-:-:S04]  /*36a0*/  IADD3 R8, P2, P3, R16, R8, R13 ;  /* 0x0000000810087210 */ /* 0x000fc80007b5e00d */
[----:B------:R-:W-:-:S09]  /*36b0*/  IADD3.X R9, PT, PT, RZ, R9, RZ, P2, P3 ;  /* 0x00000009ff097210 */ /* 0x000fd200017e64ff */
.L_x_55:
[----:B------:R-:W-:Y:S05]  /*36c0*/  BRA.U !UP0, `(.L_x_51) ;  /* 0x0000000108607547 */ /* 0x000fea000b800000 */
[----:B------:R-:W0:Y:S01]  /*36d0*/  LDCU.64 UR8, c[0x0][0x3c0] ;  /* 0x00007800ff0877ac */ /* 0x000e220008000a00 */
[----:B------:R-:W1:Y:S01]  /*36e0*/  LDCU.64 UR10, c[0x0][0x3b8] ;  /* 0x00007700ff0a77ac */ /* 0x000e620008000a00 */
[----:B------:R-:W-:Y:S02]  /*36f0*/  UIADD3 UR5, UPT, UPT, -UR5, URZ, URZ ;  /* 0x000000ff05057290 */ /* 0x000fe4000fffe1ff */
[----:B0-----:R-:W-:Y:S02]  /*3700*/  UIADD3 UR7, UP0, UPT, UR4, UR8, URZ ;  /* 0x0000000804077290 */ /* 0x001fe4000ff1e0ff */
[----:B-1----:R-:W-:Y:S02]  /*3710*/  UIADD3 UR4, UP1, UPT, UR4, UR10, URZ ;  /* 0x0000000a04047290 */ /* 0x002fe4000ff3e0ff */
[----:B------:R-:W-:Y:S02]  /*3720*/  UIADD3.X UR8, UPT, UPT, URZ, UR9, URZ, UP0, !UPT ;  /* 0x00000009ff087290 */ /* 0x000fe400087fe4ff */
[----:B------:R-:W-:-:S12]  /*3730*/  UIADD3.X UR6, UPT, UPT, URZ, UR11, URZ, UP1, !UPT ;  /* 0x0000000bff067290 */ /* 0x000fd80008ffe4ff */
.L_x_56:
[----:B------:R-:W-:Y:S01]  /*3740*/  IMAD.U32 R2, RZ, RZ, UR4 ;  /* 0x00000004ff027e24 */ /* 0x000fe2000f8e00ff */
[----:B------:R-:W-:Y:S01]  /*3750*/  MOV R6, UR7 ;  /* 0x0000000700067c02 */ /* 0x000fe20008000f00 */
[----:B------:R-:W-:Y:S02]  /*3760*/  IMAD.U32 R7, RZ, RZ, UR8 ;  /* 0x00000008ff077e24 */ /* 0x000fe4000f8e00ff */
[----:B------:R-:W-:-:S04]  /*3770*/  IMAD.U32 R3, RZ, RZ, UR6 ;  /* 0x00000006ff037e24 */ /* 0x000fc8000f8e00ff */
[----:B------:R-:W2:Y:S04]  /*3780*/  LDG.E.U8 R7, desc[UR14][R6.64] ;  /* 0x0000000e06077981 */ /* 0x000ea8000c1e1100 */
[----:B------:R-:W2:Y:S01]  /*3790*/  LDG.E.U8 R2, desc[UR14][R2.64] ;  /* 0x0000000e02027981 */ /* 0x000ea2000c1e1100 */
[----:B------:R-:W-:Y:S02]  /*37a0*/  UIADD3 UR7, UP0, UPT, UR7, 0x1, URZ ;  /* 0x0000000107077890 */ /* 0x000fe4000ff1e0ff */
[----:B------:R-:W-:Y:S02]  /*37b0*/  UIADD3 UR5, UPT, UPT, UR5, 0x1, URZ ;  /* 0x0000000105057890 */ /* 0x000fe4000fffe0ff */
[----:B------:R-:W-:Y:S02]  /*37c0*/  UIADD3.X UR8, UPT, UPT, URZ, UR8, URZ, UP0, !UPT ;  /* 0x00000008ff087290 */ /* 0x000fe400087fe4ff */
[----:B------:R-:W-:-:S02]  /*37d0*/  UISETP.NE.AND UP0, UPT, UR5, URZ, UPT ;  /* 0x000000ff0500728c */ /* 0x000fc4000bf05270 */
[----:B------:R-:W-:-:S04]  /*37e0*/  UIADD3 UR4, UP1, UPT, UR4, 0x1, URZ ;  /* 0x0000000104047890 */ /* 0x000fc8000ff3e0ff */
[----:B------:R-:W-:Y:S01]  /*37f0*/  UIADD3.X UR6, UPT, UPT, URZ, UR6, URZ, UP1, !UPT ;  /* 0x00000006ff067290 */ /* 0x000fe20008ffe4ff */
[----:B--2---:R-:W-:-:S04]  /*3800*/  IMAD.IADD R10, R2, 0x1, -R7 ;  /* 0x00000001020a7824 */ /* 0x004fc800078e0a07 */
[----:B------:R-:W-:-:S05]  /*3810*/  IMAD R11, R10, R10, RZ ;  /* 0x0000000a0a0b7224 */ /* 0x000fca00078e02ff */
[----:B------:R-:W-:-:S05]  /*3820*/  IADD3 R8, P0, PT, R11, R8, RZ ;  /* 0x000000080b087210 */ /* 0x000fca0007f1e0ff */
[----:B------:R-:W-:Y:S01]  /*3830*/  IMAD.X R9, RZ, RZ, R9, P0 ;  /* 0x000000ffff097224 */ /* 0x000fe200000e0609 */
[----:B------:R-:W-:Y:S07]  /*3840*/  BRA.U UP0, `(.L_x_56) ;  /* 0xfffffffd00bc7547 */ /* 0x000fee000b83ffff */
.L_x_51:
[----:B------:R-:W-:Y:S01]  /*3850*/  ISETP.GE.AND P0, PT, R0, 0x1, PT ;  /* 0x000000010000780c */ /* 0x000fe20003f06270 */
[----:B------:R-:W0:Y:S01]  /*3860*/  LDCU UR7, c[0x0][0x394] ;  /* 0x00007280ff0777ac */ /* 0x000e220008000800 */
[----:B------:R-:W-:Y:S01]  /*3870*/  BSSY.RECONVERGENT B0, `(.L_x_57) ;  /* 0x000008a000007945 */ /* 0x000fe20003800200 */
[----:B------:R-:W1:Y:S01]  /*3880*/  LDCU UR6, c[0x0][0x394] ;  /* 0x00007280ff0677ac */ /* 0x000e620008000800 */
[----:B------:R-:W2:Y:S01]  /*3890*/  LDCU.64 UR12, c[0x0][0x3b8] ;  /* 0x00007700ff0c77ac */ /* 0x000ea20008000a00 */
[----:B------:R-:W3:Y:S01]  /*38a0*/  LDCU.64 UR8, c[0x0][0x3b8] ;  /* 0x00007700ff0877ac */ /* 0x000ee20008000a00 */
[----:B------:R-:W4:Y:S01]  /*38b0*/  LDCU.64 UR16, c[0x0][0x3c0] ;  /* 0x00007800ff1077ac */ /* 0x000f220008000a00 */
[----:B------:R-:W0:Y:S06]  /*38c0*/  LDCU.64 UR10, c[0x0][0x3c0] ;  /* 0x00007800ff0a77ac */ /* 0x000e2c0008000a00 */
[----:B------:R-:W-:Y:S05]  /*38d0*/  @!P0 BRA `(.L_x_58) ;  /* 0x00000008000c8947 */ /* 0x000fea0003800000 */
[C---:B------:R-:W-:Y:S01]  /*38e0*/  ISETP.GE.U32.AND P0, PT, R0.reuse, 0x4, PT ;  /* 0x000000040000780c */ /* 0x040fe20003f06070 */
[----:B------:R-:W-:Y:S01]  /*38f0*/  BSSY.RECONVERGENT B1, `(.L_x_59) ;  /* 0x0000062000017945 */ /* 0x000fe20003800200 */
[----:B------:R-:W-:Y:S01]  /*3900*/  LOP3.LUT R3, R0, 0x3, RZ, 0xc0, !PT ;  /* 0x0000000300037812 */ /* 0x000fe200078ec0ff */
[----:B------:R-:W-:-:S03]  /*3910*/  IMAD.MOV.U32 R2, RZ, RZ, RZ ;  /* 0x000000ffff027224 */ /* 0x000fc600078e00ff */
[----:B------:R-:W-:-:S07]  /*3920*/  ISETP.NE.AND P3, PT, R3, RZ, PT ;  /* 0x000000ff0300720c */ /* 0x000fce0003f65270 */
[----:B------:R-:W-:Y:S06]  /*3930*/  @!P0 BRA `(.L_x_60) ;  /* 0x0000000400748947 */ /* 0x000fec0003800000 */
[----:B------:R-:W-:Y:S01]  /*3940*/  LOP3.LUT R2, R0, 0x7ffffffc, RZ, 0xc0, !PT ;  /* 0x7ffffffc00027812 */ /* 0x000fe200078ec0ff */
[C---:B------:R-:W-:Y:S02]  /*3950*/  VIADD R6, R1.reuse, 0x8 ;  /* 0x0000000801067836 */ /* 0x040fe40000000000 */
[----:B------:R-:W-:Y:S02]  /*3960*/  VIADD R0, R1, 0x2008 ;  /* 0x0000200801007836 */ /* 0x000fe40000000000 */
[----:B------:R-:W-:-:S07]  /*3970*/  IMAD.MOV R28, RZ, RZ, -R2 ;  /* 0x000000ffff1c7224 */ /* 0x000fce00078e0a02 */
.L_x_61:
[----:B------:R-:W1:Y:S04]  /*3980*/  LDL.64 R16, [R6+-0x8] ;  /* 0xfffff80006107983 */ /* 0x000e680000100a00 */
[----:B------:R-:W1:Y:S04]  /*3990*/  LDL.64 R18, [R0+-0x8] ;  /* 0xfffff80000127983 */ /* 0x000e680000100a00 */
[----:B------:R-:W5:Y:S04]  /*39a0*/  LDL.64 R10, [R6] ;  /* 0x00000000060a7983 */ /* 0x000f680000100a00 */
[----:B------:R-:W5:Y:S01]  /*39b0*/  LDL.64 R12, [R0] ;  /* 0x00000000000c7983 */ /* 0x000f620000100a00 */
[----:B-1----:R-:W-:-:S02]  /*39c0*/  IMAD R20, R18, UR6, R16 ;  /* 0x0000000612147c24 */ /* 0x002fc4000f8e0210 */
[----:B------:R-:W-:-:S03]  /*39d0*/  IMAD R24, R19, UR6, R17 ;  /* 0x0000000613187c24 */ /* 0x000fc6000f8e0211 */
[----:B------:R-:W-:Y:S02]  /*39e0*/  SHF.R.S32.HI R21, RZ, 0x1f, R20 ;  /* 0x0000001fff157819 */ /* 0x000fe40000011414 */
[----:B---3--:R-:W-:Y:S01]  /*39f0*/  IADD3 R14, P0, PT, R20, UR8, RZ ;  /* 0x00000008140e7c10 */ /* 0x008fe2000ff1e0ff */
[----:B-----5:R-:W-:Y:S02]  /*3a00*/  IMAD R25, R13, UR6, R11 ;  /* 0x000000060d197c24 */ /* 0x020fe4000f8e020b */
[----:B------:R-:W-:Y:S01]  /*3a10*/  IMAD R12, R12, UR6, R10 ;  /* 0x000000060c0c7c24 */ /* 0x000fe2000f8e020a */
[----:B------:R-:W-:-:S05]  /*3a20*/  IADD3.X R15, PT, PT, R21, UR9, RZ, P0, !PT ;  /* 0x00000009150f7c10 */ /* 0x000fca00087fe4ff */
[----:B------:R1:W3:Y:S01]  /*3a30*/  LDG.E.U8 R14, desc[UR14][R14.64] ;  /* 0x0000000e0e0e7981 */ /* 0x0002e2000c1e1100 */
[----:B------:R-:W-:Y:S02]  /*3a40*/  SHF.R.S32.HI R13, RZ, 0x1f, R24 ;  /* 0x0000001fff0d7819 */ /* 0x000fe40000011418 */
[----:B------:R-:W-:Y:S02]  /*3a50*/  IADD3 R26, P0, PT, R24, UR8, RZ ;  /* 0x00000008181a7c10 */ /* 0x000fe4000ff1e0ff */
[----:B------:R-:W-:Y:S02]  /*3a60*/  SHF.R.S32.HI R29, RZ, 0x1f, R25 ;  /* 0x0000001fff1d7819 */ /* 0x000fe40000011419 */
[----:B------:R-:W-:Y:S02]  /*3a70*/  IADD3.X R27, PT, PT, R13, UR9, RZ, P0, !PT ;  /* 0x000000090d1b7c10 */ /* 0x000fe400087fe4ff */
[----:B------:R-:W-:Y:S02]  /*3a80*/  IADD3 R16, P2, PT, R25, UR8, RZ ;  /* 0x0000000819107c10 */ /* 0x000fe4000ff5e0ff */
[----:B------:R-:W-:Y:S01]  /*3a90*/  SHF.R.S32.HI R23, RZ, 0x1f, R12 ;  /* 0x0000001fff177819 */ /* 0x000fe2000001140c */
[----:B------:R-:W5:Y:S01]  /*3aa0*/  LDG.E.U8 R10, desc[UR14][R26.64] ;  /* 0x0000000e1a0a7981 */ /* 0x000f62000c1e1100 */
[----:B------:R-:W-:-:S02]  /*3ab0*/  IADD3 R18, P1, PT, R12, UR8, RZ ;  /* 0x000000080c127c10 */ /* 0x000fc4000ff3e0ff */
[----:B0-----:R-:W-:Y:S02]  /*3ac0*/  IADD3 R20, P0, PT, R20, UR10, RZ ;  /* 0x0000000a14147c10 */ /* 0x001fe4000ff1e0ff */
[----:B------:R-:W-:Y:S02]  /*3ad0*/  IADD3.X R17, PT, PT, R29, UR9, RZ, P2, !PT ;  /* 0x000000091d117c10 */ /* 0x000fe400097fe4ff */
[----:B------:R-:W-:Y:S02]  /*3ae0*/  IADD3.X R19, PT, PT, R23, UR9, RZ, P1, !PT ;  /* 0x0000000917137c10 */ /* 0x000fe40008ffe4ff */
[----:B------:R-:W-:Y:S01]  /*3af0*/  IADD3.X R21, PT, PT, R21, UR11, RZ, P0, !PT ;  /* 0x0000000b15157c10 */ /* 0x000fe200087fe4ff */
[----:B------:R-:W2:Y:S01]  /*3b00*/  LDG.E.U8 R11, desc[UR14][R16.64] ;  /* 0x0000000e100b7981 */ /* 0x000ea2000c1e1100 */
[----:B------:R-:W-:-:S03]  /*3b10*/  IADD3 R24, P0, PT, R24, UR10, RZ ;  /* 0x0000000a18187c10 */ /* 0x000fc6000ff1e0ff */
[----:B------:R0:W4:Y:S01]  /*3b20*/  LDG.E.U8 R7, desc[UR14][R18.64] ;  /* 0x0000000e12077981 */ /* 0x000122000c1e1100 */
[----:B------:R-:W-:-:S03]  /*3b30*/  IADD3 R22, P1, PT, R12, UR10, RZ ;  /* 0x0000000a0c167c10 */ /* 0x000fc6000ff3e0ff */
[----:B------:R-:W4:Y:S01]  /*3b40*/  LDG.E.U8 R20, desc[UR14][R20.64] ;  /* 0x0000000e14147981 */ /* 0x000f22000c1e1100 */
[----:B------:R-:W-:Y:S02]  /*3b50*/  IADD3 R12, P2, PT, R25, UR10, RZ ;  /* 0x0000000a190c7c10 */ /* 0x000fe4000ff5e0ff */
[----:B------:R-:W-:-:S05]  /*3b60*/  IADD3.X R25, PT, PT, R13, UR11, RZ, P0, !PT ;  /* 0x0000000b0d197c10 */ /* 0x000fca00087fe4ff */
[----:B------:R-:W4:Y:S01]  /*3b70*/  LDG.E.U8 R24, desc[UR14][R24.64] ;  /* 0x0000000e18187981 */ /* 0x000f22000c1e1100 */
[----:B------:R-:W-:Y:S02]  /*3b80*/  IADD3.X R23, PT, PT, R23, UR11, RZ, P1, !PT ;  /* 0x0000000b17177c10 */ /* 0x000fe40008ffe4ff */
[----:B------:R-:W-:-:S03]  /*3b90*/  IADD3.X R13, PT, PT, R29, UR11, RZ, P2, !PT ;  /* 0x0000000b1d0d7c10 */ /* 0x000fc600097fe4ff */
[----:B------:R-:W4:Y:S04]  /*3ba0*/  LDG.E.U8 R22, desc[UR14][R22.64] ;  /* 0x0000000e16167981 */ /* 0x000f28000c1e1100 */
[----:B------:R2:W4:Y:S01]  /*3bb0*/  LDG.E.U8 R19, desc[UR14][R12.64] ;  /* 0x0000000e0c137981 */ /* 0x000522000c1e1100 */
[----:B-1----:R-:W-:Y:S01]  /*3bc0*/  HFMA2 R15, -RZ, RZ, 0, 0 ;  /* 0x00000000ff0f7431 */ /* 0x002fe200000001ff */
[----:B0-----:R-:W-:Y:S01]  /*3bd0*/  MOV R18, RZ ;  /* 0x000000ff00127202 */ /* 0x001fe20000000f00 */
[----:B------:R-:W-:Y:S01]  /*3be0*/  IMAD.MOV.U32 R16, RZ, RZ, RZ ;  /* 0x000000ffff107224 */ /* 0x000fe200078e00ff */
[----:B------:R-:W-:Y:S01]  /*3bf0*/  IADD3 R28, PT, PT, R28, 0x4, RZ ;  /* 0x000000041c1c7810 */ /* 0x000fe20007ffe0ff */
[----:B------:R-:W-:Y:S02]  /*3c00*/  VIADD R6, R6, 0x10 ;  /* 0x0000001006067836 */ /* 0x000fe40000000000 */
[----:B------:R-:W-:Y:S01]  /*3c10*/  VIADD R0, R0, 0x10 ;  /* 0x0000001000007836 */ /* 0x000fe20000000000 */
[----:B---3--:R-:W-:-:S04]  /*3c20*/  ISETP.NE.AND P0, PT, R14, 0x64, PT ;  /* 0x000000640e00780c */ /* 0x008fc80003f05270 */
[----:B------:R-:W-:-:S13]  /*3c30*/  ISETP.EQ.OR P0, PT, R14, RZ, !P0 ;  /* 0x000000ff0e00720c */ /* 0x000fda0004702670 */
[----:B------:R-:W-:Y:S01]  /*3c40*/  @!P0 VIADD R15, R14, 0xfffffffb ;  /* 0xfffffffb0e0f8836 */ /* 0x000fe20000000000 */
[----:B-----5:R-:W-:-:S04]  /*3c50*/  ISETP.NE.AND P0, PT, R10, 0x64, PT ;  /* 0x000000640a00780c */ /* 0x020fc80003f05270 */
[----:B------:R-:W-:Y:S01]  /*3c60*/  ISETP.EQ.OR P0, PT, R10, RZ, !P0 ;  /* 0x000000ff0a00720c */ /* 0x000fe20004702670 */
[C-C-:B------:R-:W-:Y:S01]  /*3c70*/  IMAD.IADD R17, R14.reuse, 0x1, -R15.reuse ;  /* 0x000000010e117824 */ /* 0x140fe200078e0a0f */
[----:B--2---:R-:W-:Y:S01]  /*3c80*/  ISETP.NE.AND P2, PT, R11, 0x64, PT ;  /* 0x000000640b00780c */ /* 0x004fe20003f45270 */
[----:B------:R-:W-:Y:S01]  /*3c90*/  IMAD.IADD R12, R14, 0x1, R15 ;  /* 0x000000010e0c7824 */ /* 0x000fe200078e020f */
[----:B----4-:R-:W-:Y:S01]  /*3ca0*/  ISETP.NE.AND P1, PT, R7, 0x64, PT ;  /* 0x000000640700780c */ /* 0x010fe20003f25270 */
[----:B------:R-:W-:Y:S02]  /*3cb0*/  IMAD.IADD R14, R15, 0x1, -R14 ;  /* 0x000000010f0e7824 */ /* 0x000fe400078e0a0e */
[----:B------:R-:W-:Y:S02]  /*3cc0*/  IMAD.MOV.U32 R15, RZ, RZ, RZ ;  /* 0x000000ffff0f7224 */ /* 0x000fe400078e00ff */
[----:B------:R-:W-:Y:S01]  /*3cd0*/  IMAD R17, R20, R17, RZ ;  /* 0x0000001114117224 */ /* 0x000fe200078e02ff */
[----:B------:R-:W-:-:S03]  /*3ce0*/  ISETP.EQ.OR P2, PT, R11, RZ, !P2 ;  /* 0x000000ff0b00720c */ /* 0x000fc60005742670 */
[C---:B------:R-:W-:Y:S01]  /*3cf0*/  @!P0 VIADD R15, R10.reuse, 0xfffffffb ;  /* 0xfffffffb0a0f8836 */ /* 0x040fe20000000000 */
[----:B------:R-:W-:Y:S01]  /*3d00*/  ISETP.EQ.OR P1, PT, R7, RZ, !P1 ;  /* 0x000000ff0700720c */ /* 0x000fe20004f22670 */
[----:B------:R-:W-:Y:S02]  /*3d10*/  IMAD.SHL.U32 R13, R17, 0x2, RZ ;  /* 0x00000002110d7824 */ /* 0x000fe400078e00ff */
[----:B------:R-:W-:Y:S02]  /*3d20*/  IMAD.IADD R17, R10, 0x1, -R15 ;  /* 0x000000010a117824 */ /* 0x000fe400078e0a0f */
[----:B------:R-:W-:Y:S02]  /*3d30*/  IMAD R13, R12, R14, R13 ;  /* 0x0000000e0c0d7224 */ /* 0x000fe400078e020d */
[----:B------:R-:W-:Y:S02]  /*3d40*/  IMAD R17, R24, R17, RZ ;  /* 0x0000001118117224 */ /* 0x000fe400078e02ff */
[----:B------:R-:W-:-:S02]  /*3d50*/  IMAD.IADD R12, R10, 0x1, R15 ;  /* 0x000000010a0c7824 */ /* 0x000fc400078e020f */
[----:B------:R-:W-:Y:S02]  /*3d60*/  IMAD.IADD R10, R15, 0x1, -R10 ;  /* 0x000000010f0a7824 */ /* 0x000fe400078e0a0a */
[----:B------:R-:W-:Y:S02]  /*3d70*/  IMAD.SHL.U32 R17, R17, 0x2, RZ ;  /* 0x0000000211117824 */ /* 0x000fe400078e00ff */
[----:B------:R-:W-:Y:S02]  /*3d80*/  @!P2 VIADD R18, R11, 0xfffffffb ;  /* 0xfffffffb0b12a836 */ /* 0x000fe40000000000 */
[----:B------:R-:W-:Y:S02]  /*3d90*/  @!P1 VIADD R16, R7, 0xfffffffb ;  /* 0xfffffffb07109836 */ /* 0x000fe40000000000 */
[----:B------:R-:W-:Y:S01]  /*3da0*/  IMAD R10, R12, R10, R17 ;  /* 0x0000000a0c0a7224 */ /* 0x000fe200078e0211 */
[----:B------:R-:W-:Y:S01]  /*3db0*/  IADD3 R20, PT, PT, R11, -R18, RZ ;  /* 0x800000120b147210 */ /* 0x000fe20007ffe0ff */
[----:B------:R-:W-:-:S03]  /*3dc0*/  IMAD.IADD R15, R7, 0x1, -R16 ;  /* 0x00000001070f7824 */ /* 0x000fc600078e0a10 */
[--C-:B------:R-:W-:Y:S02]  /*3dd0*/  IADD3 R8, P0, P1, R10, R8, R13.reuse ;  /* 0x000000080a087210 */ /* 0x100fe4000791e00d */
[----:B------:R-:W-:Y:S02]  /*3de0*/  SHF.R.S32.HI R13, RZ, 0x1f, R13 ;  /* 0x0000001fff0d7819 */ /* 0x000fe4000001140d */
[----:B------:R-:W-:Y:S01]  /*3df0*/  SHF.R.S32.HI R10, RZ, 0x1f, R10 ;  /* 0x0000001fff0a7819 */ /* 0x000fe2000001140a */
[----:B------:R-:W-:Y:S02]  /*3e00*/  IMAD R15, R22, R15, RZ ;  /* 0x0000000f160f7224 */ /* 0x000fe400078e02ff */
[----:B------:R-:W-:Y:S01]  /*3e10*/  IMAD R19, R19, R20, RZ ;  /* 0x0000001413137224 */ /* 0x000fe200078e02ff */
[----:B------:R-:W-:Y:S01]  /*3e20*/  IADD3.X R10, PT, PT, R10, R9, R13, P0, P1 ;  /* 0x000000090a0a7210 */ /* 0x000fe200007e240d */
[----:B------:R-:W-:Y:S01]  /*3e30*/  IMAD.IADD R14, R7, 0x1, R16 ;  /* 0x00000001070e7824 */ /* 0x000fe200078e0210 */
[----:B------:R-:W-:Y:S01]  /*3e40*/  ISETP.NE.AND P0, PT, R28, RZ, PT ;  /* 0x000000ff1c00720c */ /* 0x000fe20003f05270 */
[----:B------:R-:W-:-:S02]  /*3e50*/  IMAD.IADD R7, R16, 0x1, -R7 ;  /* 0x0000000110077824 */ /* 0x000fc400078e0a07 */
[----:B------:R-:W-:Y:S02]  /*3e60*/  IMAD.IADD R16, R11, 0x1, R18 ;  /* 0x000000010b107824 */ /* 0x000fe400078e0212 */
[----:B------:R-:W-:Y:S02]  /*3e70*/  IMAD.IADD R11, R18, 0x1, -R11 ;  /* 0x00000001120b7824 */ /* 0x000fe400078e0a0b */
[----:B------:R-:W-:Y:S02]  /*3e80*/  IMAD.SHL.U32 R15, R15, 0x2, RZ ;  /* 0x000000020f0f7824 */ /* 0x000fe400078e00ff */
[----:B------:R-:W-:Y:S02]  /*3e90*/  IMAD.SHL.U32 R19, R19, 0x2, RZ ;  /* 0x0000000213137824 */ /* 0x000fe400078e00ff */
[----:B------:R-:W-:Y:S02]  /*3ea0*/  IMAD R7, R14, R7, R15 ;  /* 0x000000070e077224 */ /* 0x000fe400078e020f */
[----:B------:R-:W-:-:S05]  /*3eb0*/  IMAD R11, R16, R11, R19 ;  /* 0x0000000b100b7224 */ /* 0x000fca00078e0213 */
[--C-:B------:R-:W-:Y:S02]  /*3ec0*/  IADD3 R8, P1, P2, R11, R8, R7.reuse ;  /* 0x000000080b087210 */ /* 0x100fe40007a3e007 */
[----:B------:R-:W-:Y:S02]  /*3ed0*/  SHF.R.S32.HI R7, RZ, 0x1f, R7 ;  /* 0x0000001fff077819 */ /* 0x000fe40000011407 */
[----:B------:R-:W-:-:S04]  /*3ee0*/  SHF.R.S32.HI R9, RZ, 0x1f, R11 ;  /* 0x0000001fff097819 */ /* 0x000fc8000001140b */
[----:B------:R-:W-:Y:S01]  /*3ef0*/  IADD3.X R9, PT, PT, R9, R10, R7, P1, P2 ;  /* 0x0000000a09097210 */ /* 0x000fe20000fe4407 */
[----:B------:R-:W-:Y:S06]  /*3f00*/  @P0 BRA `(.L_x_61) ;  /* 0xfffffff8009c0947 */ /* 0x000fec000383ffff */
.L_x_60:
[----:B01234-:R-:W-:Y:S05]  /*3f10*/  BSYNC.RECONVERGENT B1 ;  /* 0x0000000000017941 */ /* 0x01ffea0003800200 */
.L_x_59:
[----:B------:R-:W-:Y:S05]  /*3f20*/  @!P3 BRA `(.L_x_58) ;  /* 0x000000000078b947 */ /* 0x000fea0003800000 */
[C---:B------:R-:W-:Y:S02]  /*3f30*/  IMAD R13, R2.reuse, 0x4, R5 ;  /* 0x00000004020d7824 */ /* 0x040fe400078e0205 */
[----:B------:R-:W-:Y:S02]  /*3f40*/  IMAD.MOV R0, RZ, RZ, -R3 ;  /* 0x000000ffff007224 */ /* 0x000fe400078e0a03 */
[----:B------:R-:W-:-:S07]  /*3f50*/  IMAD R12, R2, 0x4, R1 ;  /* 0x00000004020c7824 */ /* 0x000fce00078e0201 */
.L_x_62:
[----:B------:R-:W2:Y:S04]  /*3f60*/  LDL R2, [R12] ;  /* 0x000000000c027983 */ /* 0x000ea80000100800 */
[----:B------:R-:W2:Y:S02]  /*3f70*/  LDL R3, [R13] ;  /* 0x000000000d037983 */ /* 0x000ea40000100800 */
[----:B--2---:R-:W-:-:S05]  /*3f80*/  IMAD R6, R3, UR7, R2 ;  /* 0x0000000703067c24 */ /* 0x004fca000f8e0202 */
[----:B------:R-:W-:Y:S02]  /*3f90*/  SHF.R.S32.HI R5, RZ, 0x1f, R6 ;  /* 0x0000001fff057819 */ /* 0x000fe40000011406 */
[----:B------:R-:W-:-:S04]  /*3fa0*/  IADD3 R2, P0, PT, R6, UR12, RZ ;  /* 0x0000000c06027c10 */ /* 0x000fc8000ff1e0ff */
[----:B------:R-:W-:-:S05]  /*3fb0*/  IADD3.X R3, PT, PT, R5, UR13, RZ, P0, !PT ;  /* 0x0000000d05037c10 */ /* 0x000fca00087fe4ff */
[----:B------:R-:W2:Y:S01]  /*3fc0*/  LDG.E.U8 R2, desc[UR14][R2.64] ;  /* 0x0000000e02027981 */ /* 0x000ea2000c1e1100 */
[----:B------:R-:W-:-:S04]  /*3fd0*/  IADD3 R6, P0, PT, R6, UR16, RZ ;  /* 0x0000001006067c10 */ /* 0x000fc8000ff1e0ff */
[----:B------:R-:W-:-:S05]  /*3fe0*/  IADD3.X R7, PT, PT, R5, UR17, RZ, P0, !PT ;  /* 0x0000001105077c10 */ /* 0x000fca00087fe4ff */
[----:B------:R-:W3:Y:S01]  /*3ff0*/  LDG.E.U8 R6, desc[UR14][R6.64] ;  /* 0x0000000e06067981 */ /* 0x000ee2000c1e1100 */
[----:B------:R-:W-:Y:S02]  /*4000*/  IMAD.MOV.U32 R5, RZ, RZ, RZ ;  /* 0x000000ffff057224 */ /* 0x000fe400078e00ff */
[----:B------:R-:W-:Y:S02]  /*4010*/  VIADD R0, R0, 0x1 ;  /* 0x0000000100007836 */ /* 0x000fe40000000000 */
[----:B------:R-:W-:Y:S02]  /*4020*/  VIADD R12, R12, 0x4 ;  /* 0x000000040c0c7836 */ /* 0x000fe40000000000 */
[----:B------:R-:W-:Y:S01]  /*4030*/  VIADD R13, R13, 0x4 ;  /* 0x000000040d0d7836 */ /* 0x000fe20000000000 */
[----:B--2---:R-:W-:-:S04]  /*4040*/  ISETP.NE.AND P0, PT, R2, 0x64, PT ;  /* 0x000000640200780c */ /* 0x004fc80003f05270 */
[----:B------:R-:W-:-:S13]  /*4050*/  ISETP.EQ.OR P0, PT, R2, RZ, !P0 ;  /* 0x000000ff0200720c */ /* 0x000fda0004702670 */
[----:B------:R-:W-:Y:S01]  /*4060*/  @!P0 VIADD R5, R2, 0xfffffffb ;  /* 0xfffffffb02058836 */ /* 0x000fe20000000000 */
[----:B------:R-:W-:-:S03]  /*4070*/  ISETP.NE.AND P0, PT, R0, RZ, PT ;  /* 0x000000ff0000720c */ /* 0x000fc60003f05270 */
[C-C-:B------:R-:W-:Y:S02]  /*4080*/  IMAD.IADD R11, R2.reuse, 0x1, -R5.reuse ;  /* 0x00000001020b7824 */ /* 0x140fe400078e0a05 */
[C---:B------:R-:W-:Y:S01]  /*4090*/  IMAD.IADD R10, R2.reuse, 0x1, R5 ;  /* 0x00000001020a7824 */ /* 0x040fe200078e0205 */
[----:B------:R-:W-:Y:S01]  /*40a0*/  IADD3 R5, PT, PT, -R2, R5, RZ ;  /* 0x0000000502057210 */ /* 0x000fe20007ffe1ff */
[----:B---3--:R-:W-:-:S04]  /*40b0*/  IMAD R11, R6, R11, RZ ;  /* 0x0000000b060b7224 */ /* 0x008fc800078e02ff */
[----:B------:R-:W-:-:S04]  /*40c0*/  IMAD.SHL.U32 R11, R11, 0x2, RZ ;  /* 0x000000020b0b7824 */ /* 0x000fc800078e00ff */
[----:B------:R-:W-:-:S05]  /*40d0*/  IMAD R5, R10, R5, R11 ;  /* 0x000000050a057224 */ /* 0x000fca00078e020b */
[----:B------:R-:W-:-:S04]  /*40e0*/  IADD3 R8, P1, PT, R5, R8, RZ ;  /* 0x0000000805087210 */ /* 0x000fc80007f3e0ff */
[----:B------:R-:W-:Y:S01]  /*40f0*/  LEA.HI.X.SX32 R9, R5, R9, 0x1, P1 ;  /* 0x0000000905097211 */ /* 0x000fe200008f0eff */
[----:B------:R-:W-:Y:S08]  /*4100*/  @P0 BRA `(.L_x_62) ;  /* 0xfffffffc00940947 */ /* 0x000ff0000383ffff */
.L_x_58:
[----:B01234-:R-:W-:Y:S05]  /*4110*/  BSYNC.RECONVERGENT B0 ;  /* 0x0000000000007941 */ /* 0x01ffea0003800200 */
.L_x_57:
[----:B------:R-:W0:Y:S02]  /*4120*/  LDCU.64 UR4, c[0x0][0x398] ;  /* 0x00007300ff0477ac */ /* 0x000e240008000a00 */
[----:B0-----:R-:W-:-:S04]  /*4130*/  ISETP.GE.U32.AND P0, PT, R8, UR4, PT ;  /* 0x0000000408007c0c */ /* 0x001fc8000bf06070 */
[----:B------:R-:W-:-:S13]  /*4140*/  ISETP.GE.U32.AND.EX P0, PT, R9, UR5, PT, P0 ;  /* 0x0000000509007c0c */ /* 0x000fda000bf06100 */
[----:B------:R-:W0:Y:S02]  /*4150*/  @!P0 LDC.64 R2, c[0x0][0x3d0] ;  /* 0x0000f400ff028b82 */ /* 0x000e240000000a00 */
[----:B0-----:R-:W-:-:S05]  /*4160*/  @!P0 IMAD.WIDE R2, R4, 0x8, R2 ;  /* 0x0000000804028825 */ /* 0x001fca00078e0202 */
[----:B------:R0:W-:Y:S01]  /*4170*/  @!P0 STG.E.64 desc[UR14][R2.64], R8 ;  /* 0x0000000802008986 */ /* 0x0001e2000c101b0e */
[----:B------:R-:W-:Y:S05]  /*4180*/  @!P0 EXIT ;  /* 0x000000000000894d */ /* 0x000fea0003800000 */
[----:B0-----:R-:W0:Y:S02]  /*4190*/  LDC.64 R2, c[0x0][0x3d0] ;  /* 0x0000f400ff027b82 */ /* 0x001e240000000a00 */
[----:B0-----:R-:W-:-:S05]  /*41a0*/  IMAD.WIDE R2, R4, 0x8, R2 ;  /* 0x0000000804027825 */ /* 0x001fca00078e0202 */
[----:B------:R-:W-:Y:S01]  /*41b0*/  STG.E.64 desc[UR14][R2.64], RZ ;  /* 0x000000ff02007986 */ /* 0x000fe2000c101b0e */
[----:B------:R-:W-:Y:S05]  /*41c0*/  EXIT ;  /* 0x000000000000794d */ /* 0x000fea0003800000 */
        .weak           $__internal_0_$__cuda_sm3x_div_rn_noftz_f32_slowpath
        .type           $__internal_0_$__cuda_sm3x_div_rn_noftz_f32_slowpath,@function
        .size           $__internal_0_$__cuda_sm3x_div_rn_noftz_f32_slowpath,(.L_x_160 - $__internal_0_$__cuda_sm3x_div_rn_noftz_f32_slowpath)
$__internal_0_$__cuda_sm3x_div_rn_noftz_f32_slowpath:
[--C-:B------:R-:W-:Y:S01]  /*41d0*/  SHF.R.U32.HI R15, RZ, 0x17, R3.reuse ;  /* 0x00000017ff0f7819 */ /* 0x100fe20000011603 */
[----:B------:R-:W-:Y:S01]  /*41e0*/  BSSY.RECONVERGENT B1, `(.L_x_63) ;  /* 0x0000063000017945 */ /* 0x000fe20003800200 */
[----:B------:R-:W-:Y:S01]  /*41f0*/  SHF.R.U32.HI R26, RZ, 0x17, R2 ;  /* 0x00000017ff1a7819 */ /* 0x000fe20000011602 */
[----:B------:R-:W-:Y:S01]  /*4200*/  IMAD.MOV.U32 R29, RZ, RZ, R3 ;  /* 0x000000ffff1d7224 */ /* 0x000fe200078e0003 */
[----:B------:R-:W-:Y:S02]  /*4210*/  LOP3.LUT R15, R15, 0xff, RZ, 0xc0, !PT ;  /* 0x000000ff0f0f7812 */ /* 0x000fe400078ec0ff */
[----:B------:R-:W-:-:S03]  /*4220*/  LOP3.LUT R26, R26, 0xff, RZ, 0xc0, !PT ;  /* 0x000000ff1a1a7812 */ /* 0x000fc600078ec0ff */
[----:B------:R-:W-:Y:S02]  /*4230*/  VIADD R27, R15, 0xffffffff ;  /* 0xffffffff0f1b7836 */ /* 0x000fe40000000000 */
[----:B------:R-:W-:-:S03]  /*4240*/  VIADD R28, R26, 0xffffffff ;  /* 0xffffffff1a1c7836 */ /* 0x000fc60000000000 */
[----:B------:R-:W-:-:S04]  /*4250*/  ISETP.GT.U32.AND P0, PT, R27, 0xfd, PT ;  /* 0x000000fd1b00780c */ /* 0x000fc80003f04070 */
[----:B------:R-:W-:-:S13]  /*4260*/  ISETP.GT.U32.OR P0, PT, R28, 0xfd, P0 ;  /* 0x000000fd1c00780c */ /* 0x000fda0000704470 */
[----:B------:R-:W-:Y:S01]  /*4270*/  @!P0 MOV R11, RZ ;  /* 0x000000ff000b8202 */ /* 0x000fe20000000f00 */
[----:B------:R-:W-:Y:S06]  /*4280*/  @!P0 BRA `(.L_x_64) ;  /* 0x00000000005c8947 */ /* 0x000fec0003800000 */
[----:B------:R-:W-:Y:S02]  /*4290*/  FSETP.GTU.FTZ.AND P0, PT, |R2|, +INF , PT ;  /* 0x7f8000000200780b */ /* 0x000fe40003f1c200 */
[----:B------:R-:W-:-:S04]  /*42a0*/  FSETP.GTU.FTZ.AND P1, PT, |R3|, +INF , PT ;  /* 0x7f8000000300780b */ /* 0x000fc80003f3c200 */
[----:B------:R-:W-:-:S13]  /*42b0*/  PLOP3.LUT P0, PT, P0, P1, PT, 0xf8, 0x8f ;  /* 0x00000000008f781c */ /* 0x000fda0000703f70 */
[----:B------:R-:W-:Y:S05]  /*42c0*/  @P0 BRA `(.L_x_65) ;  /* 0x00000004004c0947 */ /* 0x000fea0003800000 */
[----:B------:R-:W-:-:S13]  /*42d0*/  LOP3.LUT P0, RZ, R29, 0x7fffffff, R2, 0xc8, !PT ;  /* 0x7fffffff1dff7812 */ /* 0x000fda000780c802 */
[----:B------:R-:W-:Y:S05]  /*42e0*/  @!P0 BRA `(.L_x_66) ;  /* 0x00000004003c8947 */ /* 0x000fea0003800000 */
[C---:B------:R-:W-:Y:S02]  /*42f0*/  FSETP.NEU.FTZ.AND P0, PT, |R2|.reuse, +INF , PT ;  /* 0x7f8000000200780b */ /* 0x040fe40003f1d200 */
[----:B------:R-:W-:Y:S02]  /*4300*/  FSETP.NEU.FTZ.AND P2, PT, |R3|, +INF , PT ;  /* 0x7f8000000300780b */ /* 0x000fe40003f5d200 */
[----:B------:R-:W-:-:S11]  /*4310*/  FSETP.NEU.FTZ.AND P1, PT, |R2|, +INF , PT ;  /* 0x7f8000000200780b */ /* 0x000fd60003f3d200 */
[----:B------:R-:W-:Y:S05]  /*4320*/  @!P2 BRA !P0, `(.L_x_66) ;  /* 0x00000004002ca947 */ /* 0x000fea0004000000 */
[----:B------:R-:W-:-:S04]  /*4330*/  LOP3.LUT P0, RZ, R2, 0x7fffffff, RZ, 0xc0, !PT ;  /* 0x7fffffff02ff7812 */ /* 0x000fc8000780c0ff */
[----:B------:R-:W-:-:S13]  /*4340*/  PLOP3.LUT P0, PT, P2, P0, PT, 0x2f, 0xf2 ;  /* 0x0000000000f2781c */ /* 0x000fda0001700577 */
[----:B------:R-:W-:Y:S05]  /*4350*/  @P0 BRA `(.L_x_67) ;  /* 0x0000000400180947 */ /* 0x000fea0003800000 */
[----:B------:R-:W-:-:S04]  /*4360*/  LOP3.LUT P0, RZ, R29, 0x7fffffff, RZ, 0xc0, !PT ;  /* 0x7fffffff1dff7812 */ /* 0x000fc8000780c0ff */
[----:B------:R-:W-:-:S13]  /*4370*/  PLOP3.LUT P0, PT, P1, P0, PT, 0x2f, 0xf2 ;  /* 0x0000000000f2781c */ /* 0x000fda0000f00577 */
[----:B------:R-:W-:Y:S05]  /*4380*/  @P0 BRA `(.L_x_68) ;  /* 0x0000000400000947 */ /* 0x000fea0003800000 */
[----:B------:R-:W-:Y:S02]  /*4390*/  ISETP.GE.AND P0, PT, R28, RZ, PT ;  /* 0x000000ff1c00720c */ /* 0x000fe40003f06270 */
[----:B------:R-:W-:-:S11]  /*43a0*/  ISETP.GE.AND P1, PT, R27, RZ, PT ;  /* 0x000000ff1b00720c */ /* 0x000fd60003f26270 */
[----:B------:R-:W-:Y:S02]  /*43b0*/  @P0 IMAD.MOV.U32 R11, RZ, RZ, RZ ;  /* 0x000000ffff0b0224 */ /* 0x000fe400078e00ff */
[----:B------:R-:W-:Y:S01]  /*43c0*/  @!P0 FFMA R2, R2, 1.84467440737095516160e+19, RZ ;  /* 0x5f80000002028823 */ /* 0x000fe200000000ff */
[----:B------:R-:W-:Y:S02]  /*43d0*/  @!P0 IMAD.MOV.U32 R11, RZ, RZ, -0x40 ;  /* 0xffffffc0ff0b8424 */ /* 0x000fe400078e00ff */
[----:B------:R-:W-:Y:S02]  /*43e0*/  @!P1 FFMA R29, R3, 1.84467440737095516160e+19, RZ ;  /* 0x5f800000031d9823 */ /* 0x000fe400000000ff */
[----:B------:R-:W-:-:S07]  /*43f0*/  @!P1 VIADD R11, R11, 0x40 ;  /* 0x000000400b0b9836 */ /* 0x000fce0000000000 */
.L_x_64:
[----:B------:R-:W-:Y:S01]  /*4400*/  LEA R28, R15, 0xc0800000, 0x17 ;  /* 0xc08000000f1c7811 */ /* 0x000fe200078eb8ff */
[----:B------:R-:W-:Y:S01]  /*4410*/  VIADD R26, R26, 0xffffff81 ;  /* 0xffffff811a1a7836 */ /* 0x000fe20000000000 */
[----:B------:R-:W-:Y:S03]  /*4420*/  BSSY.RECONVERGENT B2, `(.L_x_69) ;  /* 0x0000035000027945 */ /* 0x000fe60003800200 */
[----:B------:R-:W-:Y:S02]  /*4430*/  IMAD.IADD R28, R29, 0x1, -R28 ;  /* 0x000000011d1c7824 */ /* 0x000fe400078e0a1c */
[C---:B------:R-:W-:Y:S01]  /*4440*/  IMAD R2, R26.reuse, -0x800000, R2 ;  /* 0xff8000001a027824 */ /* 0x040fe200078e0202 */
[----:B------:R-:W-:Y:S01]  /*4450*/  IADD3 R26, PT, PT, R26, 0x7f, -R15 ;  /* 0x0000007f1a1a7810 */ /* 0x000fe20007ffe80f */
[----:B------:R-:W0:Y:S01]  /*4460*/  MUFU.RCP R27, R28 ;  /* 0x0000001c001b7308 */ /* 0x000e220000001000 */
[----:B------:R-:W-:-:S03]  /*4470*/  FADD.FTZ R29, -R28, -RZ ;  /* 0x800000ff1c1d7221 */ /* 0x000fc60000010100 */
[----:B------:R-:W-:Y:S02]  /*4480*/  IMAD.IADD R11, R26, 0x1, R11 ;  /* 0x000000011a0b7824 */ /* 0x000fe400078e020b */
[----:B0-----:R-:W-:-:S04]  /*4490*/  FFMA R30, R27, R29, 1 ;  /* 0x3f8000001b1e7423 */ /* 0x001fc8000000001d */
[----:B------:R-:W-:-:S04]  /*44a0*/  FFMA R27, R27, R30, R27 ;  /* 0x0000001e1b1b7223 */ /* 0x000fc8000000001b */
[----:B------:R-:W-:-:S04]  /*44b0*/  FFMA R26, R2, R27, RZ ;  /* 0x0000001b021a7223 */ /* 0x000fc800000000ff */
[----:B------:R-:W-:-:S04]  /*44c0*/  FFMA R15, R29, R26, R2 ;  /* 0x0000001a1d0f7223 */ /* 0x000fc80000000002 */
[----:B------:R-:W-:-:S04]  /*44d0*/  FFMA R26, R27, R15, R26 ;  /* 0x0000000f1b1a7223 */ /* 0x000fc8000000001a */
[----:B------:R-:W-:-:S04]  /*44e0*/  FFMA R29, R29, R26, R2 ;  /* 0x0000001a1d1d7223 */ /* 0x000fc80000000002 */
[----:B------:R-:W-:-:S05]  /*44f0*/  FFMA R2, R27, R29, R26 ;  /* 0x0000001d1b027223 */ /* 0x000fca000000001a */
[----:B------:R-:W-:-:S04]  /*4500*/  SHF.R.U32.HI R15, RZ, 0x17, R2 ;  /* 0x00000017ff0f7819 */ /* 0x000fc80000011602 */
[----:B------:R-:W-:-:S05]  /*4510*/  LOP3.LUT R28, R15, 0xff, RZ, 0xc0, !PT ;  /* 0x000000ff0f1c7812 */ /* 0x000fca00078ec0ff */
[----:B------:R-:W-:-:S05]  /*4520*/  IMAD.IADD R15, R28, 0x1, R11 ;  /* 0x000000011c0f7824 */ /* 0x000fca00078e020b */
[----:B------:R-:W-:-:S04]  /*4530*/  IADD3 R28, PT, PT, R15, -0x1, RZ ;  /* 0xffffffff0f1c7810 */ /* 0x000fc80007ffe0ff */
[----:B------:R-:W-:-:S13]  /*4540*/  ISETP.GE.U32.AND P0, PT, R28, 0xfe, PT ;  /* 0x000000fe1c00780c */ /* 0x000fda0003f06070 */
[----:B------:R-:W-:Y:S05]  /*4550*/  @!P0 BRA `(.L_x_70) ;  /* 0x0000000000808947 */ /* 0x000fea0003800000 */
[----:B------:R-:W-:-:S13]  /*4560*/  ISETP.GT.AND P0, PT, R15, 0xfe, PT ;  /* 0x000000fe0f00780c */ /* 0x000fda0003f04270 */
[----:B------:R-:W-:Y:S05]  /*4570*/  @P0 BRA `(.L_x_71) ;  /* 0x00000000006c0947 */ /* 0x000fea0003800000 */
[----:B------:R-:W-:-:S13]  /*4580*/  ISETP.GE.AND P0, PT, R15, 0x1, PT ;  /* 0x000000010f00780c */ /* 0x000fda0003f06270 */
[----:B------:R-:W-:Y:S05]  /*4590*/  @P0 BRA `(.L_x_72) ;  /* 0x0000000000740947 */ /* 0x000fea0003800000 */
[----:B------:R-:W-:Y:S02]  /*45a0*/  ISETP.GE.AND P0, PT, R15, -0x18, PT ;  /* 0xffffffe80f00780c */ /* 0x000fe40003f06270 */
[----:B------:R-:W-:-:S11]  /*45b0*/  LOP3.LUT R2, R2, 0x80000000, RZ, 0xc0, !PT ;  /* 0x8000000002027812 */ /* 0x000fd600078ec0ff */
[----:B------:R-:W-:Y:S05]  /*45c0*/  @!P0 BRA `(.L_x_72) ;  /* 0x0000000000688947 */ /* 0x000fea0003800000 */
[CCC-:B------:R-:W-:Y:S01]  /*45d0*/  FFMA.RP R11, R27.reuse, R29.reuse, R26.reuse ;  /* 0x0000001d1b0b7223 */ /* 0x1c0fe2000000801a */
[CCC-:B------:R-:W-:Y:S01]  /*45e0*/  FFMA.RM R28, R27.reuse, R29.reuse, R26.reuse ;  /* 0x0000001d1b1c7223 */ /* 0x1c0fe2000000401a */
[----:B------:R-:W-:Y:S01]  /*45f0*/  FFMA.RZ R26, R27, R29, R26 ;  /* 0x0000001d1b1a7223 */ /* 0x000fe2000000c01a */
[C---:B------:R-:W-:Y:S02]  /*4600*/  ISETP.NE.AND P2, PT, R15.reuse, RZ, PT ;  /* 0x000000ff0f00720c */ /* 0x040fe40003f45270 */
[----:B------:R-:W-:Y:S02]  /*4610*/  ISETP.NE.AND P1, PT, R15, RZ, PT ;  /* 0x000000ff0f00720c */ /* 0x000fe40003f25270 */
[----:B------:R-:W-:Y:S02]  /*4620*/  LOP3.LUT R26, R26, 0x7fffff, RZ, 0xc0, !PT ;  /* 0x007fffff1a1a7812 */ /* 0x000fe400078ec0ff */
[----:B------:R-:W-:Y:S01]  /*4630*/  FSETP.NEU.FTZ.AND P0, PT, R11, R28, PT ;  /* 0x0000001c0b00720b */ /* 0x000fe20003f1d000 */
[----:B------:R-:W-:Y:S01]  /*4640*/  VIADD R11, R15, 0x20 ;  /* 0x000000200f0b7836 */ /* 0x000fe20000000000 */
[----:B------:R-:W-:Y:S01]  /*4650*/  LOP3.LUT R26, R26, 0x800000, RZ, 0xfc, !PT ;  /* 0x008000001a1a7812 */ /* 0x000fe200078efcff */
[----:B------:R-:W-:-:S03]  /*4660*/  IMAD.MOV R15, RZ, RZ, -R15 ;  /* 0x000000ffff0f7224 */ /* 0x000fc600078e0a0f */
[----:B------:R-:W-:Y:S02]  /*4670*/  SHF.L.U32 R11, R26, R11, RZ ;  /* 0x0000000b1a0b7219 */ /* 0x000fe400000006ff */
[----:B------:R-:W-:Y:S02]  /*4680*/  SEL R15, R15, RZ, P2 ;  /* 0x000000ff0f0f7207 */ /* 0x000fe40001000000 */
[----:B------:R-:W-:Y:S02]  /*4690*/  ISETP.NE.AND P1, PT, R11, RZ, P1 ;  /* 0x000000ff0b00720c */ /* 0x000fe40000f25270 */
[----:B------:R-:W-:Y:S02]  /*46a0*/  SHF.R.U32.HI R15, RZ, R15, R26 ;  /* 0x0000000fff0f7219 */ /* 0x000fe4000001161a */
[----:B------:R-:W-:Y:S02]  /*46b0*/  PLOP3.LUT P0, PT, P0, P1, PT, 0xf8, 0x8f ;  /* 0x00000000008f781c */ /* 0x000fe40000703f70 */
[----:B------:R-:W-:-:S02]  /*46c0*/  SHF.R.U32.HI R11, RZ, 0x1, R15 ;  /* 0x00000001ff0b7819 */ /* 0x000fc4000001160f */
[----:B------:R-:W-:-:S04]  /*46d0*/  SEL R26, RZ, 0x1, !P0 ;  /* 0x00000001ff1a7807 */ /* 0x000fc80004000000 */
[----:B------:R-:W-:-:S04]  /*46e0*/  LOP3.LUT R26, R26, 0x1, R11, 0xf8, !PT ;  /* 0x000000011a1a7812 */ /* 0x000fc800078ef80b */
[----:B------:R-:W-:-:S05]  /*46f0*/  LOP3.LUT R26, R26, R15, RZ, 0xc0, !PT ;  /* 0x0000000f1a1a7212 */ /* 0x000fca00078ec0ff */
[----:B------:R-:W-:-:S05]  /*4700*/  IMAD.IADD R11, R11, 0x1, R26 ;  /* 0x000000010b0b7824 */ /* 0x000fca00078e021a */
[----:B------:R-:W-:Y:S01]  /*4710*/  LOP3.LUT R2, R11, R2, RZ, 0xfc, !PT ;  /* 0x000000020b027212 */ /* 0x000fe200078efcff */
[----:B------:R-:W-:Y:S06]  /*4720*/  BRA `(.L_x_72) ;  /* 0x0000000000107947 */ /* 0x000fec0003800000 */
.L_x_71:
[----:B------:R-:W-:-:S04]  /*4730*/  LOP3.LUT R2, R2, 0x80000000, RZ, 0xc0, !PT ;  /* 0x8000000002027812 */ /* 0x000fc800078ec0ff */
[----:B------:R-:W-:Y:S01]  /*4740*/  LOP3.LUT R2, R2, 0x7f800000, RZ, 0xfc, !PT ;  /* 0x7f80000002027812 */ /* 0x000fe200078efcff */
[----:B------:R-:W-:Y:S06]  /*4750*/  BRA `(.L_x_72) ;  /* 0x0000000000047947 */ /* 0x000fec0003800000 */
.L_x_70:
[----:B------:R-:W-:-:S07]  /*4760*/  IMAD R2, R11, 0x800000, R2 ;  /* 0x008000000b027824 */ /* 0x000fce00078e0202 */
.L_x_72:
[----:B------:R-:W-:Y:S05]  /*4770*/  BSYNC.RECONVERGENT B2 ;  /* 0x0000000000027941 */ /* 0x000fea0003800200 */
.L_x_69:
[----:B------:R-:W-:Y:S05]  /*4780*/  BRA `(.L_x_73) ;  /* 0x0000000000207947 */ /* 0x000fea0003800000 */
.L_x_68:
[----:B------:R-:W-:-:S04]  /*4790*/  LOP3.LUT R2, R29, 0x80000000, R2, 0x48, !PT ;  /* 0x800000001d027812 */ /* 0x000fc800078e4802 */
[----:B------:R-:W-:Y:S01]  /*47a0*/  LOP3.LUT R2, R2, 0x7f800000, RZ, 0xfc, !PT ;  /* 0x7f80000002027812 */ /* 0x000fe200078efcff */
[----:B------:R-:W-:Y:S06]  /*47b0*/  BRA `(.L_x_73) ;  /* 0x0000000000147947 */ /* 0x000fec0003800000 */
.L_x_67:
[----:B------:R-:W-:Y:S01]  /*47c0*/  LOP3.LUT R2, R29, 0x80000000, R2, 0x48, !PT ;  /* 0x800000001d027812 */ /* 0x000fe200078e4802 */
[----:B------:R-:W-:Y:S06]  /*47d0*/  BRA `(.L_x_73) ;  /* 0x00000000000c7947 */ /* 0x000fec0003800000 */
.L_x_66:
[----:B------:R-:W0:Y:S01]  /*47e0*/  MUFU.RSQ R2, -QNAN ;  /* 0xffc0000000027908 */ /* 0x000e220000001400 */
[----:B------:R-:W-:Y:S05]  /*47f0*/  BRA `(.L_x_73) ;  /* 0x0000000000047947 */ /* 0x000fea0003800000 */
.L_x_65:
[----:B------:R-:W-:-:S07]  /*4800*/  FADD.FTZ R2, R2, R3 ;  /* 0x0000000302027221 */ /* 0x000fce0000010000 */
.L_x_73:
[----:B------:R-:W-:Y:S05]  /*4810*/  BSYNC.RECONVERGENT B1 ;  /* 0x0000000000017941 */ /* 0x000fea0003800200 */
.L_x_63:
[----:B------:R-:W-:Y:S02]  /*4820*/  IMAD.MOV.U32 R26, RZ, RZ, R22 ;  /* 0x000000ffff1a7224 */ /* 0x000fe400078e0016 */
[----:B------:R-:W-:-:S04]  /*4830*/  IMAD.MOV.U32 R27, RZ, RZ, 0x0 ;  /* 0x00000000ff1b7424 */ /* 0x000fc800078e00ff */
[----:B0-----:R-:W-:Y:S05]  /*4840*/  RET.REL.NODEC R26 `(_Z19remove_lines_kernelPiS_iimS_S_iPhS0_iPm) ;  /* 0xffffffb41aec7950 */ /* 0x001fea0003c3ffff */
.L_x_74:
[----:B------:R-:W-:-:S00]  /*4850*/  BRA `(.L_x_74) ;  /* 0xfffffffc00fc7947 */ /* 0x000fc0000383ffff */
[----:B------:R-:W-:-:S00]  /*4860*/  NOP ;  /* 0x0000000000007918 */ /* 0x000fc00000000000 */
        /* <DEDUP_REMOVED lines=9> */
.L_x_160:


//--------------------- .text._Z21find_best_pins_kernelPiS_iiPmPhS1_i --------------------------
	.section	.text._Z21find_best_pins_kernelPiS_iiPmPhS1_i,"ax",@progbits
	.align	128
        .global         _Z21find_best_pins_kernelPiS_iiPmPhS1_i
        .type           _Z21find_best_pins_kernelPiS_iiPmPhS1_i,@function
        .size           _Z21find_best_pins_kernelPiS_iiPmPhS1_i,(.L_x_161 - _Z21find_best_pins_kernelPiS_iiPmPhS1_i)
        .other          _Z21find_best_pins_kernelPiS_iiPmPhS1_i,@"STO_CUDA_ENTRY STV_DEFAULT"
_Z21find_best_pins_kernelPiS_iiPmPhS1_i:
.text._Z21find_best_pins_kernelPiS_iiPmPhS1_i:
[----:B------:R-:W0:Y:S01]  /*0000*/  LDC R1, c[0x0][0x37c] ;  /* 0x0000df00ff017b82 */ /* 0x000e220000000800 */
[----:B------:R-:W1:Y:S07]  /*0010*/  S2R R5, SR_TID.X ;  /* 0x0000000000057919 */ /* 0x000e6e0000002100 */
[----:B------:R-:W1:Y:S01]  /*0020*/  S2UR UR4, SR_CTAID.X ;  /* 0x00000000000479c3 */ /* 0x000e620000002500 */
[----:B------:R-:W2:Y:S01]  /*0030*/  LDCU.64 UR16, c[0x0][0x358] ;  /* 0x00006b00ff1077ac */ /* 0x000ea20008000a00 */
[----:B0-----:R-:W-:Y:S01]  /*0040*/  VIADD R1, R1, 0xffffc000 ;  /* 0xffffc00001017836 */ /* 0x001fe20000000000 */
[----:B------:R-:W0:Y:S05]  /*0050*/  S2R R7, SR_TID.Y ;  /* 0x0000000000077919 */ /* 0x000e2a0000002200 */
[----:B------:R-:W1:Y:S08]  /*0060*/  LDC R6, c[0x0][0x360] ;  /* 0x0000d800ff067b82 */ /* 0x000e700000000800 */
[----:B------:R-:W0:Y:S08]  /*0070*/  S2UR UR5, SR_CTAID.Y ;  /* 0x00000000000579c3 */ /* 0x000e300000002600 */
[----:B------:R-:W0:Y:S08]  /*0080*/  LDC R0, c[0x0][0x364] ;  /* 0x0000d900ff007b82 */ /* 0x000e300000000800 */
[----:B------:R-:W3:Y:S01]  /*0090*/  LDC.64 R2, c[0x0][0x380] ;  /* 0x0000e000ff027b82 */ /* 0x000ee20000000a00 */
[----:B-1----:R-:W-:-:S07]  /*00a0*/  IMAD R6, R6, UR4, R5 ;  /* 0x0000000406067c24 */ /* 0x002fce000f8e0205 */
[----:B------:R-:W1:Y:S01]  /*00b0*/  LDC.64 R12, c[0x0][0x388] ;  /* 0x0000e200ff0c7b82 */ /* 0x000e620000000a00 */
[----:B0-----:R-:W-:Y:S02]  /*00c0*/  IMAD R5, R0, UR5, R7 ;  /* 0x0000000500057c24 */ /* 0x001fe4000f8e0207 */
[----:B---3--:R-:W-:-:S04]  /*00d0*/  IMAD.WIDE R16, R6, 0x4, R2 ;  /* 0x0000000406107825 */ /* 0x008fc800078e0202 */
[C---:B------:R-:W-:Y:S02]  /*00e0*/  IMAD.WIDE.U32 R2, R5.reuse, 0x4, R2 ;  /* 0x0000000405027825 */ /* 0x040fe400078e0002 */
[----:B--2---:R-:W2:Y:S04]  /*00f0*/  LDG.E R16, desc[UR16][R16.64] ;  /* 0x0000001010107981 */ /* 0x004ea8000c1e1900 */
[----:B------:R-:W2:Y:S01]  /*0100*/  LDG.E R3, desc[UR16][R2.64] ;  /* 0x0000001002037981 */ /* 0x000ea2000c1e1900 */
[----:B-1----:R-:W-:-:S04]  /*0110*/  IMAD.WIDE.U32 R8, R5, 0x4, R12 ;  /* 0x0000000405087825 */ /* 0x002fc800078e000c */
[----:B------:R-:W-:Y:S02]  /*0120*/  IMAD.WIDE R12, R6, 0x4, R12 ;  /* 0x00000004060c7825 */ /* 0x000fe400078e020c */
[----:B------:R0:W5:Y:S04]  /*0130*/  LDG.E R9, desc[UR16][R8.64] ;  /* 0x0000001008097981 */ /* 0x000168000c1e1900 */
        /* <DEDUP_REMOVED lines=12> */
[--C-:B------:R-:W-:Y:S01]  /*0200*/  SHF.R.S32.HI R0, RZ, 0x1f, R2.reuse ;  /* 0x0000001fff007819 */ /* 0x100fe20000011402 */
[----:B------:R-:W-:Y:S01]  /*0210*/  IMAD.MOV.U32 R25, RZ, RZ, R2 ;  /* 0x000000ffff197224 */ /* 0x000fe200078e0002 */
        /* <DEDUP_REMOVED lines=8> */
[----:B------:R-:W-:Y:S02]  /*02a0*/  LOP3.LUT R28, R7, 0x7, RZ, 0xc0, !PT ;  /* 0x00000007071c7812 */ /* 0x000fe400078ec0ff */
[----:B------:R-:W-:Y:S01]  /*02b0*/  ISETP.GT.U32.AND P0, PT, R9, -0x8, PT ;  /* 0xfffffff80900780c */ /* 0x000fe20003f04070 */
[----:B------:R-:W-:Y:S01]  /*02c0*/  IMAD.X R8, R0, 0x1, ~R27, P1 ;  /* 0x0000000100087824 */ /* 0x000fe200008e0e1b */
[----:B------:R-:W-:Y:S01]  /*02d0*/  ISETP.NE.U32.AND P1, PT, R28, RZ, PT ;  /* 0x000000ff1c00720c */ /* 0x000fe20003f25070 */
[----:B------:R-:W-:-:S03]  /*02e0*/  IMAD.X R27, R27, 0x1, ~R0, P2 ;  /* 0x000000011b1b7824 */ /* 0x000fc600010e0e00 */
[----:B------:R-:W-:Y:S02]  /*02f0*/  ISETP.GT.U32.AND.EX P0, PT, R8, -0x1, PT, P0 ;  /* 0xffffffff0800780c */ /* 0x000fe40003f04100 */
[----:B------:R-:W-:-:S11]  /*0300*/  ISETP.NE.AND.EX P1, PT, RZ, RZ, PT, P1 ;  /* 0x000000ffff00720c */ /* 0x000fd60003f25310 */
[----:B------:R-:W-:Y:S05]  /*0310*/  @P0 BRA `(.L_x_80) ;  /* 0x0000000000800947 */ /* 0x000fea0003800000 */
[----:B------:R-:W-:Y:S01]  /*0320*/  LOP3.LUT R26, R7, 0xfffffff8, RZ, 0xc0, !PT ;  /* 0xfffffff8071a7812 */ /* 0x000fe200078ec0ff */
[C---:B------:R-:W-:Y:S01]  /*0330*/  VIADD R0, R1.reuse, 0x10 ;  /* 0x0000001001007836 */ /* 0x040fe20000000000 */
[----:B------:R-:W-:Y:S01]  /*0340*/  IADD3 R24, PT, PT, R1, 0x2010, RZ ;  /* 0x0000201001187810 */ /* 0x000fe20007ffe0ff */
[----:B------:R-:W-:Y:S02]  /*0350*/  IMAD.MOV.U32 R25, RZ, RZ, R2 ;  /* 0x000000ffff197224 */ /* 0x000fe400078e0002 */
[----:B------:R-:W-:-:S07]  /*0360*/  VIADD R11, R2, 0x3 ;  /* 0x00000003020b7836 */ /* 0x000fce0000000000 */
.L_x_81:
        /* <DEDUP_REMOVED lines=24> */
[----:B-1----:R-:W-:Y:S01]  /*04f0*/  VIADD R0, R0, 0x20 ;  /* 0x0000002000007836 */ /* 0x002fe20000000000 */
[----:B--2---:R-:W-:Y:S01]  /*0500*/  IADD3 R24, PT, PT, R24, 0x20, RZ ;  /* 0x0000002018187810 */ /* 0x004fe20007ffe0ff */
[----:B------:R-:W-:Y:S06]  /*0510*/  @P0 BRA `(.L_x_81) ;  /* 0xfffffffc00940947 */ /* 0x000fec000383ffff */
.L_x_80:
[----:B------:R-:W-:Y:S05]  /*0520*/  BSYNC.RECONVERGENT B2 ;  /* 0x0000000000027941 */ /* 0x000fea0003800200 */
.L_x_79:
        /* <DEDUP_REMOVED lines=22> */
.L_x_83:
[----:B------:R-:W-:Y:S05]  /*0690*/  BSYNC.RECONVERGENT B2 ;  /* 0x0000000000027941 */ /* 0x000fea0003800200 */
.L_x_82:
[----:B------:R-:W-:Y:S05]  /*06a0*/  @!P1 BRA `(.L_x_78) ;  /* 0x0000000000449947 */ /* 0x000fea0003800000 */
[----:B------:R-:W-:Y:S02]  /*06b0*/  ISETP.NE.U32.AND P0, PT, R10, 0x1, PT ;  /* 0x000000010a00780c */ /* 0x000fe40003f05070 */
[----:B------:R-:W-:Y:S02]  /*06c0*/  LOP3.LUT R7, R7, 0x1, RZ, 0xc0, !PT ;  /* 0x0000000107077812 */ /* 0x000fe400078ec0ff */
[----:B------:R-:W-:Y:S02]  /*06d0*/  ISETP.NE.AND.EX P0, PT, RZ, RZ, PT, P0 ;  /* 0x000000ffff00720c */ /* 0x000fe40003f05300 */
[----:B------:R-:W-:-:S04]  /*06e0*/  ISETP.NE.U32.AND P1, PT, R7, 0x1, PT ;  /* 0x000000010700780c */ /* 0x000fc80003f25070 */
[----:B------:R-:W-:-:S07]  /*06f0*/  ISETP.NE.U32.AND.EX P1, PT, RZ, RZ, PT, P1 ;  /* 0x000000ffff00720c */ /* 0x000fce0003f25110 */
[----:B------:R-:W-:Y:S01]  /*0700*/  @P0 IADD3 R0, PT, PT, -R2, R25, RZ ;  /* 0x0000001902000210 */ /* 0x000fe20007ffe1ff */
[----:B------:R-:W-:-:S04]  /*0710*/  @P0 VIADD R8, R25, 0x1 ;  /* 0x0000000119080836 */ /* 0x000fc80000000000 */
[----:B------:R-:W-:-:S05]  /*0720*/  @P0 IMAD.U32 R7, R0, 0x4, R1 ;  /* 0x0000000400070824 */ /* 0x000fca00078e0001 */
        /* <DEDUP_REMOVED lines=9> */
.L_x_78:
[----:B------:R-:W-:Y:S05]  /*07c0*/  BSYNC.RECONVERGENT B1 ;  /* 0x0000000000017941 */ /* 0x000fea0003800200 */
.L_x_77:
[----:B------:R-:W-:Y:S01]  /*07d0*/  IMAD.IADD R17, R3, 0x1, -R2 ;  /* 0x0000000103117824 */ /* 0x000fe200078e0a02 */
[----:B------:R-:W-:Y:S06]  /*07e0*/  BRA `(.L_x_84) ;  /* 0x0000002000587947 */ /* 0x000fec0003800000 */
.L_x_76:
        /* <DEDUP_REMOVED lines=12> */
[----:B------:R-:W-:Y:S02]  /*08b0*/  ISETP.GT.U32.AND P0, PT, R3, R10, PT ;  /* 0x0000000a0300720c */ /* 0x000fe40003f04070 */
[----:B------:R-:W-:-:S04]  /*08c0*/  IADD3.X R27, PT, PT, RZ, R0, RZ, P1, !PT ;  /* 0x00000000ff1b7210 */ /* 0x000fc80000ffe4ff */
        /* <DEDUP_REMOVED lines=16> */
[----:B------:R-:W-:Y:S02]  /*09d0*/  VIADD R0, R1, 0x2010 ;  /* 0x0000201001007836 */ /* 0x000fe40000000000 */
[----:B------:R-:W-:-:S07]  /*09e0*/  IMAD.MOV.U32 R25, RZ, RZ, R2 ;  /* 0x000000ffff197224 */ /* 0x000fce00078e0002 */
.L_x_90:
[----:B------:R-:W-:Y:S01]  /*09f0*/  IADD3 R26, P0, PT, R26, -0x8, RZ ;  /* 0xfffffff81a1a7810 */ /* 0x000fe20007f1e0ff */
[--C-:B------:R-:W-:Y:S01]  /*0a00*/  IMAD.MOV.U32 R13, RZ, RZ, R12.reuse ;  /* 0x000000ffff0d7224 */ /* 0x100fe200078e000c */
[----:B------:R-:W-:Y:S01]  /*0a10*/  MOV R16, R12 ;  /* 0x0000000c00107202 */ /* 0x000fe20000000f00 */
        /* <DEDUP_REMOVED lines=24> */
.L_x_89:
[----:B------:R-:W-:Y:S05]  /*0ba0*/  BSYNC.RECONVERGENT B2 ;  /* 0x0000000000027941 */ /* 0x000fea0003800200 */
.L_x_88:
        /* <DEDUP_REMOVED lines=22> */
.L_x_92:
[----:B------:R-:W-:Y:S05]  /*0d10*/  BSYNC.RECONVERGENT B2 ;  /* 0x0000000000027941 */ /* 0x000fea0003800200 */
.L_x_91:
        /* <DEDUP_REMOVED lines=18> */
.L_x_87:
[----:B------:R-:W-:Y:S05]  /*0e40*/  BSYNC.RECONVERGENT B1 ;  /* 0x0000000000017941 */ /* 0x000fea0003800200 */
.L_x_86:
[----:B------:R-:W-:Y:S01]  /*0e50*/  IMAD.IADD R17, R3, 0x1, -R2 ;  /* 0x0000000103117824 */ /* 0x000fe200078e0a02 */
[----:B------:R-:W-:Y:S06]  /*0e60*/  BRA `(.L_x_84) ;  /* 0x0000001800b87947 */ /* 0x000fec0003800000 */
.L_x_85:
        /* <DEDUP_REMOVED lines=27> */
[----:B------:R-:W-:Y:S01]  /*1020*/  MOV R24, 0x1050 ;  /* 0x0000105000187802 */ /* 0x000fe20000000f00 */
[----:B------:R-:W-:-:S07]  /*1030*/  IMAD.MOV.U32 R3, RZ, RZ, R10 ;  /* 0x000000ffff037224 */ /* 0x000fce00078e000a */
[----:B------:R-:W-:Y:S05]  /*1040*/  CALL.REL.NOINC `($__internal_1_$__cuda_sm3x_div_rn_noftz_f32_slowpath) ;  /* 0x0000003000707944 */ /* 0x000fea0003c00000 */
.L_x_95:
[----:B------:R-:W-:Y:S05]  /*1050*/  BSYNC.RECONVERGENT B3 ;  /* 0x0000000000037941 */ /* 0x000fea0003800200 */
.L_x_94:
        /* <DEDUP_REMOVED lines=10> */
[----:B------:R-:W-:Y:S01]  /*1100*/  IMAD.X R11, RZ, RZ, R27, P1 ;  /* 0x000000ffff0b7224 */ /* 0x000fe200008e061b */
[----:B------:R-:W-:-:S04]  /*1110*/  MOV R12, R8 ;  /* 0x00000008000c7202 */ /* 0x000fc80000000f00 */
        /* <DEDUP_REMOVED lines=13> */
[----:B------:R-:W-:Y:S02]  /*11f0*/  ISETP.GT.U32.AND.EX P1, PT, R11, -0x1, PT, P1 ;  /* 0xffffffff0b00780c */ /* 0x000fe40003f24110 */
[----:B------:R-:W-:-:S11]  /*1200*/  ISETP.NE.AND.EX P0, PT, RZ, RZ, PT, P0 ;  /* 0x000000ffff00720c */ /* 0x000fd60003f05300 */
[----:B0-----:R-:W-:Y:S05]  /*1210*/  @P1 BRA `(.L_x_99) ;  /* 0x0000000000e81947 */ /* 0x001fea0003800000 */
[----:B------:R-:W-:Y:S01]  /*1220*/  LOP3.LUT R26, R3, 0xfffffffc, RZ, 0xc0, !PT ;  /* 0xfffffffc031a7812 */ /* 0x000fe200078ec0ff */
[----:B------:R-:W-:Y:S02]  /*1230*/  IMAD.MOV.U32 R0, RZ, RZ, R1 ;  /* 0x000000ffff007224 */ /* 0x000fe400078e0001 */
[----:B------:R-:W-:Y:S02]  /*1240*/  IMAD.MOV.U32 R11, RZ, RZ, R4 ;  /* 0x000000ffff0b7224 */ /* 0x000fe400078e0004 */
[----:B------:R-:W-:-:S07]  /*1250*/  IMAD.MOV.U32 R12, RZ, RZ, R8 ;  /* 0x000000ffff0c7224 */ /* 0x000fce00078e0008 */
.L_x_100:
[----:B------:R-:W-:Y:S01]  /*1260*/  IADD3 R13, P1, PT, R12, 0x1, RZ ;  /* 0x000000010c0d7810 */ /* 0x000fe20007f3e0ff */
[----:B------:R-:W-:Y:S01]  /*1270*/  IMAD.MOV.U32 R18, RZ, RZ, R12 ;  /* 0x000000ffff127224 */ /* 0x000fe200078e000c */
[----:B------:R-:W-:-:S03]  /*1280*/  MOV R19, R27 ;  /* 0x0000001b00137202 */ /* 0x000fc60000000f00 */
        /* <DEDUP_REMOVED lines=12> */
[----:B------:R-:W0:Y:S01]  /*1350*/  I2F.U64 R30, R30 ;  /* 0x0000001e001e7312 */ /* 0x000e220000301000 */
[----:B-1----:R-:W-:-:S07]  /*1360*/  FFMA R37, R16, R2, R9 ;  /* 0x0000000210257223 */ /* 0x002fce0000000009 */
[----:B------:R0:W1:Y:S01]  /*1370*/  I2F.U64 R24, R28 ;  /* 0x0000001c00187312 */ /* 0x0000620000301000 */
[----:B--2---:R-:W-:-:S07]  /*1380*/  VIADD R0, R0, 0x10 ;  /* 0x0000001000007836 */ /* 0x004fce0000000000 */
[----:B------:R-:W2:Y:S01]  /*1390*/  F2F.F64.F32 R18, R35 ;  /* 0x0000002300127310 */ /* 0x000ea20000201800 */
[-CC-:B0-----:R-:W-:Y:S01]  /*13a0*/  FFMA R29, R30, R2.reuse, R9.reuse ;  /* 0x000000021e1d7223 */ /* 0x181fe20000000009 */
[----:B-1----:R-:W-:-:S06]  /*13b0*/  FFMA R33, R24, R2, R9 ;  /* 0x0000000218217223 */ /* 0x002fcc0000000009 */
[----:B------:R-:W0:Y:S01]  /*13c0*/  F2F.F64.F32 R16, R37 ;  /* 0x0000002500107310 */ /* 0x000e220000201800 */
[----:B--2---:R-:W-:-:S07]  /*13d0*/  DSETP.GE.AND P1, PT, R18, R22, PT ;  /* 0x000000161200722a */ /* 0x004fce0003f26000 */
[----:B------:R-:W1:Y:S01]  /*13e0*/  F2F.F64.F32 R24, R33 ;  /* 0x0000002100187310 */ /* 0x000e620000201800 */
[----:B------:R-:W-:Y:S01]  /*13f0*/  FSEL R28, R20, R35, P1 ;  /* 0x00000023141c7208 */ /* 0x000fe20000800000 */
[----:B0-----:R-:W-:-:S06]  /*1400*/  DSETP.GE.AND P1, PT, R16, R22, PT ;  /* 0x000000161000722a */ /* 0x001fcc0003f26000 */
[----:B------:R-:W0:Y:S01]  /*1410*/  F2F.F64.F32 R18, R29 ;  /* 0x0000001d00127310 */ /* 0x000e220000201800 */
[----:B------:R-:W-:Y:S02]  /*1420*/  FSETP.GEU.AND P3, PT, R28, RZ, PT ;  /* 0x000000ff1c00720b */ /* 0x000fe40003f6e000 */
[----:B------:R-:W-:Y:S01]  /*1430*/  FSEL R17, R20, R37, P1 ;  /* 0x0000002514117208 */ /* 0x000fe20000800000 */
[----:B-1----:R-:W-:Y:S01]  /*1440*/  DSETP.GE.AND P2, PT, R24, R22, PT ;  /* 0x000000161800722a */ /* 0x002fe20003f46000 */
[----:B------:R-:W-:Y:S02]  /*1450*/  FSEL R16, R28, RZ, P3 ;  /* 0x000000ff1c107208 */ /* 0x000fe40001800000 */
[----:B------:R-:W-:-:S03]  /*1460*/  FSETP.GEU.AND P3, PT, R17, RZ, PT ;  /* 0x000000ff1100720b */ /* 0x000fc60003f6e000 */
[----:B------:R-:W-:Y:S01]  /*1470*/  FSEL R33, R20, R33, P2 ;  /* 0x0000002114217208 */ /* 0x000fe20001000000 */
[----:B------:R-:W-:Y:S01]  /*1480*/  F2I.FLOOR.NTZ R16, R16 ;  /* 0x0000001000107305 */ /* 0x000fe20000207100 */
[----:B0-----:R-:W-:Y:S01]  /*1490*/  DSETP.GE.AND P1, PT, R18, R22, PT ;  /* 0x000000161200722a */ /* 0x001fe20003f26000 */
[----:B------:R-:W-:Y:S02]  /*14a0*/  FSEL R17, R17, RZ, P3 ;  /* 0x000000ff11117208 */ /* 0x000fe40001800000 */
[----:B------:R-:W-:-:S03]  /*14b0*/  FSETP.GEU.AND P2, PT, R33, RZ, PT ;  /* 0x000000ff2100720b */ /* 0x000fc60003f4e000 */
[----:B------:R-:W-:Y:S01]  /*14c0*/  FSEL R29, R20, R29, P1 ;  /* 0x0000001d141d7208 */ /* 0x000fe20000800000 */
[----:B------:R-:W-:Y:S01]  /*14d0*/  F2I.FLOOR.NTZ R17, R17 ;  /* 0x0000001100117305 */ /* 0x000fe20000207100 */
[----:B------:R-:W-:Y:S02]  /*14e0*/  FSEL R18, R33, RZ, P2 ;  /* 0x000000ff21127208 */ /* 0x000fe40001000000 */
[C---:B------:R-:W-:Y:S02]  /*14f0*/  FSETP.GEU.AND P1, PT, R29.reuse, RZ, PT ;  /* 0x000000ff1d00720b */ /* 0x040fe40003f2e000 */
[----:B------:R-:W-:Y:S02]  /*1500*/  IADD3 R12, P2, PT, R12, 0x4, RZ ;  /* 0x000000040c0c7810 */ /* 0x000fe40007f5e0ff */
[----:B------:R-:W-:Y:S01]  /*1510*/  FSEL R19, R29, RZ, P1 ;  /* 0x000000ff1d137208 */ /* 0x000fe20000800000 */
[----:B------:R-:W-:Y:S01]  /*1520*/  F2I.FLOOR.NTZ R18, R18 ;  /* 0x0000001200127305 */ /* 0x000fe20000207100 */
[----:B------:R-:W-:Y:S01]  /*1530*/  IADD3 R26, P1, PT, R26, -0x4, RZ ;  /* 0xfffffffc1a1a7810 */ /* 0x000fe20007f3e0ff */
[----:B------:R-:W-:-:S03]  /*1540*/  IMAD.X R27, RZ, RZ, R27, P2 ;  /* 0x000000ffff1b7224 */ /* 0x000fc600010e061b */
[----:B------:R-:W-:Y:S02]  /*1550*/  IADD3.X R21, PT, PT, R21, -0x1, RZ, P1, !PT ;  /* 0xffffffff15157810 */ /* 0x000fe40000ffe4ff */
[----:B------:R-:W-:Y:S01]  /*1560*/  ISETP.NE.U32.AND P1, PT, R26, RZ, PT ;  /* 0x000000ff1a00720c */ /* 0x000fe20003f25070 */
[----:B------:R-:W0:Y:S03]  /*1570*/  F2I.FLOOR.NTZ R19, R19 ;  /* 0x0000001300137305 */ /* 0x000e260000207100 */
[----:B------:R-:W-:Y:S01]  /*1580*/  ISETP.NE.AND.EX P1, PT, R21, RZ, PT, P1 ;  /* 0x000000ff1500720c */ /* 0x000fe20003f25310 */
[----:B0-----:R0:W-:Y:S02]  /*1590*/  STL.128 [R11], R16 ;  /* 0x000000100b007387 */ /* 0x0011e40000100c00 */
[----:B0-----:R-:W-:-:S10]  /*15a0*/  VIADD R11, R11, 0x10 ;  /* 0x000000100b0b7836 */ /* 0x001fd40000000000 */
[----:B------:R-:W-:Y:S05]  /*15b0*/  @P1 BRA `(.L_x_100) ;  /* 0xfffffffc00281947 */ /* 0x000fea000383ffff */
.L_x_99:
[----:B------:R-:W-:Y:S05]  /*15c0*/  BSYNC.RECONVERGENT B2 ;  /* 0x0000000000027941 */ /* 0x000fea0003800200 */
.L_x_98:
        /* <DEDUP_REMOVED lines=9> */
[----:B------:R-:W-:-:S03]  /*1660*/  IADD3 R10, P1, PT, R12, 0x1, RZ ;  /* 0x000000010c0a7810 */ /* 0x000fc60007f3e0ff */
[----:B------:R-:W0:Y:S02]  /*1670*/  I2F.U64 R0, R12 ;  /* 0x0000000c00007312 */ /* 0x000e240000301000 */
[----:B------:R-:W-:-:S06]  /*1680*/  IMAD.X R11, RZ, RZ, R27, P1 ;  /* 0x000000ffff0b7224 */ /* 0x000fcc00008e061b */
        /* <DEDUP_REMOVED lines=13> */
[----:B------:R-:W-:Y:S02]  /*1760*/  FSEL R3, R0, RZ, P1 ;  /* 0x000000ff00037208 */ /* 0x000fe40000800000 */
[----:B------:R-:W-:-:S04]  /*1770*/  IADD3 R0, PT, PT, -R8, R12, RZ ;  /* 0x0000000c08007210 */ /* 0x000fc80007ffe1ff */
[----:B------:R-:W1:Y:S01]  /*1780*/  F2I.FLOOR.NTZ R3, R3 ;  /* 0x0000000300037305 */ /* 0x000e620000207100 */
[----:B------:R-:W-:-:S05]  /*1790*/  IMAD.U32 R0, R0, 0x4, R1 ;  /* 0x0000000400007824 */ /* 0x000fca00078e0001 */
[----:B------:R-:W-:Y:S04]  /*17a0*/  STL [R0+0x4], R10 ;  /* 0x0000040a00007387 */ /* 0x000fe80000100800 */
[----:B0-----:R-:W-:Y:S04]  /*17b0*/  STL [R0+0x2000], R13 ;  /* 0x0020000d00007387 */ /* 0x001fe80000100800 */
[----:B------:R0:W-:Y:S04]  /*17c0*/  STL [R0], R12 ;  /* 0x0000000c00007387 */ /* 0x0001e80000100800 */
[----:B-1----:R1:W-:Y:S01]  /*17d0*/  STL [R0+0x2004], R3 ;  /* 0x0020040300007387 */ /* 0x0023e20000100800 */
[----:B0-----:R-:W-:-:S05]  /*17e0*/  IADD3 R12, P1, PT, R12, 0x2, RZ ;  /* 0x000000020c0c7810 */ /* 0x001fca0007f3e0ff */
[----:B-1----:R-:W-:-:S08]  /*17f0*/  IMAD.X R27, RZ, RZ, R27, P1 ;  /* 0x000000ffff1b7224 */ /* 0x002fd000008e061b */
.L_x_102:
[----:B------:R-:W-:Y:S05]  /*1800*/  BSYNC.RECONVERGENT B2 ;  /* 0x0000000000027941 */ /* 0x000fea0003800200 */
.L_x_101:
[----:B------:R-:W-:Y:S05]  /*1810*/  @P0 BRA `(.L_x_97) ;  /* 0x0000000000340947 */ /* 0x000fea0003800000 */
[----:B------:R-:W-:-:S04]  /*1820*/  IMAD.MOV.U32 R13, RZ, RZ, R27 ;  /* 0x000000ffff0d7224 */ /* 0x000fc800078e001b */
[----:B------:R-:W0:Y:S02]  /*1830*/  I2F.U64 R0, R12 ;  /* 0x0000000c00007312 */ /* 0x000e240000301000 */
[----:B0-----:R-:W-:Y:S01]  /*1840*/  FFMA R9, R0, R2, R9 ;  /* 0x0000000200097223 */ /* 0x001fe20000000009 */
[----:B------:R-:W-:-:S05]  /*1850*/  IMAD.IADD R0, R12, 0x1, -R8 ;  /* 0x000000010c007824 */ /* 0x000fca00078e0a08 */
[----:B------:R-:W0:Y:S02]  /*1860*/  F2F.F64.F32 R2, R9 ;  /* 0x0000000900027310 */ /* 0x000e240000201800 */
[----:B0-----:R-:W-:Y:S01]  /*1870*/  DSETP.GE.AND P0, PT, R2, R22, PT ;  /* 0x000000160200722a */ /* 0x001fe20003f06000 */
[----:B------:R-:W-:-:S05]  /*1880*/  IMAD.U32 R3, R0, 0x4, R1 ;  /* 0x0000000400037824 */ /* 0x000fca00078e0001 */
[----:B------:R-:W-:Y:S01]  /*1890*/  FSEL R20, R20, R9, P0 ;  /* 0x0000000914147208 */ /* 0x000fe20000000000 */
[----:B------:R0:W-:Y:S03]  /*18a0*/  STL [R3], R12 ;  /* 0x0000000c03007387 */ /* 0x0001e60000100800 */
[----:B------:R-:W-:-:S04]  /*18b0*/  FSETP.GEU.AND P0, PT, R20, RZ, PT ;  /* 0x000000ff1400720b */ /* 0x000fc80003f0e000 */
[----:B------:R-:W-:-:S06]  /*18c0*/  FSEL R20, R20, RZ, P0 ;  /* 0x000000ff14147208 */ /* 0x000fcc0000000000 */
[----:B------:R-:W1:Y:S02]  /*18d0*/  F2I.FLOOR.NTZ R20, R20 ;  /* 0x0000001400147305 */ /* 0x000e640000207100 */
[----:B-1----:R0:W-:Y:S02]  /*18e0*/  STL [R3+0x2000], R20 ;  /* 0x0020001403007387 */ /* 0x0021e40000100800 */
.L_x_97:
[----:B------:R-:W-:Y:S05]  /*18f0*/  BSYNC.RECONVERGENT B1 ;  /* 0x0000000000017941 */ /* 0x000fea0003800200 */
.L_x_96:
[----:B------:R-:W-:Y:S01]  /*1900*/  IADD3 R17, PT, PT, -R8, R7, RZ ;  /* 0x0000000708117210 */ /* 0x000fe20007ffe1ff */
[----:B------:R-:W-:Y:S06]  /*1910*/  BRA `(.L_x_84) ;  /* 0x00000010000c7947 */ /* 0x000fec0003800000 */
.L_x_93:
        /* <DEDUP_REMOVED lines=22> */
[----:B------:R-:W-:Y:S05]  /*1a80*/  CALL.REL.NOINC `($__internal_1_$__cuda_sm3x_div_rn_noftz_f32_slowpath) ;  /* 0x0000002400e07944 */ /* 0x000fea0003c00000 */
[----:B------:R-:W-:-:S07]  /*1a90*/  IMAD.MOV.U32 R3, RZ, RZ, R2 ;  /* 0x000000ffff037224 */ /* 0x000fce00078e0002 */
.L_x_104:
[----:B------:R-:W-:Y:S05]  /*1aa0*/  BSYNC.RECONVERGENT B3 ;  /* 0x0000000000037941 */ /* 0x000fea0003800200 */
.L_x_103:
[----:B------:R-:W-:Y:S01]  /*1ab0*/  ISETP.GE.U32.AND P0, PT, R17, R18, PT ;  /* 0x000000121100720c */ /* 0x000fe20003f06070 */
[----:B------:R-:W-:-:S12]  /*1ac0*/  BSSY.RECONVERGENT B3, `(.L_x_105) ;  /* 0x00000e7000037945 */ /* 0x000fd80003800200 */
[----:B------:R-:W-:Y:S05]  /*1ad0*/  @P0 BRA `(.L_x_106) ;  /* 0x0000000c00940947 */ /* 0x000fea0003800000 */
[----:B------:R-:W-:Y:S01]  /*1ae0*/  IADD3 R9, P1, PT, R17, 0x1, RZ ;  /* 0x0000000111097810 */ /* 0x000fe20007f3e0ff */
[----:B------:R-:W0:Y:S01]  /*1af0*/  LDCU UR4, c[0x0][0x394] ;  /* 0x00007280ff0477ac */ /* 0x000e220008000800 */
[----:B------:R-:W-:Y:S01]  /*1b00*/  SHF.R.S32.HI R23, RZ, 0x1f, R17 ;  /* 0x0000001fff177819 */ /* 0x000fe20000011411 */
[----:B------:R-:W-:Y:S01]  /*1b10*/  FFMA R16, R7, R3, -R16 ;  /* 0x0000000307107223 */ /* 0x000fe20000000810 */
[----:B------:R-:W-:Y:S01]  /*1b20*/  SHF.R.S32.HI R0, RZ, 0x1f, R18 ;  /* 0x0000001fff007819 */ /* 0x000fe20000011412 */
[----:B------:R-:W-:Y:S01]  /*1b30*/  BSSY.RECONVERGENT B4, `(.L_x_107) ;  /* 0x000007e000047945 */ /* 0x000fe20003800200 */
[----:B------:R-:W-:Y:S01]  /*1b40*/  ISETP.GT.U32.AND P0, PT, R18, R9, PT ;  /* 0x000000091200720c */ /* 0x000fe20003f04070 */
[----:B------:R-:W-:-:S05]  /*1b50*/  IMAD.X R11, RZ, RZ, R23, P1 ;  /* 0x000000ffff0b7224 */ /* 0x000fca00008e0617 */
        /* <DEDUP_REMOVED lines=10> */
[----:B------:R-:W-:Y:S01]  /*1c00*/  ISETP.GT.U32.AND.EX P0, PT, R8, -0x1, PT, P0 ;  /* 0xffffffff0800780c */ /* 0x000fe20003f04100 */
[----:B------:R-:W-:Y:S01]  /*1c10*/  IMAD.MOV.U32 R8, RZ, RZ, R17 ;  /* 0x000000ffff087224 */ /* 0x000fe200078e0011 */
[----:B------:R-:W-:-:S11]  /*1c20*/  IADD3.X R22, PT, PT, ~R23, R0, RZ, P1, !PT ;  /* 0x0000000017167210 */ /* 0x000fd60000ffe5ff */
[----:B0-----:R-:W-:Y:S05]  /*1c30*/  @P0 BRA `(.L_x_108) ;  /* 0x0000000400b40947 */ /* 0x001fea0003800000 */
[----:B------:R-:W-:Y:S01]  /*1c40*/  LOP3.LUT R26, R19, 0xfffffffc, RZ, 0xc0, !PT ;  /* 0xfffffffc131a7812 */ /* 0x000fe200078ec0ff */
[----:B------:R-:W-:Y:S02]  /*1c50*/  IMAD.MOV.U32 R27, RZ, RZ, R4 ;  /* 0x000000ffff1b7224 */ /* 0x000fe400078e0004 */
[----:B------:R-:W-:Y:S02]  /*1c60*/  IMAD.MOV.U32 R0, RZ, RZ, R1 ;  /* 0x000000ffff007224 */ /* 0x000fe400078e0001 */
[----:B------:R-:W-:-:S07]  /*1c70*/  IMAD.MOV.U32 R8, RZ, RZ, R17 ;  /* 0x000000ffff087224 */ /* 0x000fce00078e0011 */
.L_x_117:
        /* <DEDUP_REMOVED lines=13> */
[----:B------:R-:W-:Y:S05]  /*1d50*/  CALL.REL.NOINC `($__internal_1_$__cuda_sm3x_div_rn_noftz_f32_slowpath) ;  /* 0x00000024002c7944 */ /* 0x000fea0003c00000 */
[----:B------:R-:W-:-:S07]  /*1d60*/  IMAD.MOV.U32 R12, RZ, RZ, R2 ;  /* 0x000000ffff0c7224 */ /* 0x000fce00078e0002 */
.L_x_110:
[----:B------:R-:W-:Y:S05]  /*1d70*/  BSYNC.RECONVERGENT B5 ;  /* 0x0000000000057941 */ /* 0x000fea0003800200 */
.L_x_109:
[----:B------:R-:W0:Y:S01]  /*1d80*/  F2F.F64.F32 R10, R12 ;  /* 0x0000000c000a7310 */ /* 0x000e220000201800 */
[----:B------:R-:W-:Y:S01]  /*1d90*/  IADD3 R9, P0, PT, R8, 0x1, RZ ;  /* 0x0000000108097810 */ /* 0x000fe20007f1e0ff */
[----:B------:R-:W-:Y:S03]  /*1da0*/  BSSY.RECONVERGENT B5, `(.L_x_111) ;  /* 0x0000016000057945 */ /* 0x000fe60003800200 */
[----:B------:R-:W-:Y:S01]  /*1db0*/  IADD3.X R15, PT, PT, RZ, R23, RZ, P0, !PT ;  /* 0x00000017ff0f7210 */ /* 0x000fe200007fe4ff */
[----:B------:R-:W-:Y:S02]  /*1dc0*/  IMAD.MOV.U32 R14, RZ, RZ, R9 ;  /* 0x000000ffff0e7224 */ /* 0x000fe400078e0009 */
        /* <DEDUP_REMOVED lines=17> */
[----:B-1----:R-:W-:Y:S05]  /*1ee0*/  CALL.REL.NOINC `($__internal_1_$__cuda_sm3x_div_rn_noftz_f32_slowpath) ;  /* 0x0000002000c87944 */ /* 0x002fea0003c00000 */
[----:B------:R-:W-:-:S07]  /*1ef0*/  IMAD.MOV.U32 R24, RZ, RZ, R2 ;  /* 0x000000ffff187224 */ /* 0x000fce00078e0002 */
.L_x_112:
[----:B------:R-:W-:Y:S05]  /*1f00*/  BSYNC.RECONVERGENT B5 ;  /* 0x0000000000057941 */ /* 0x000fea0003800200 */
.L_x_111:
[----:B------:R-:W-:Y:S01]  /*1f10*/  IADD3 R10, P0, PT, R8, 0x2, RZ ;  /* 0x00000002080a7810 */ /* 0x000fe20007f1e0ff */
[----:B------:R-:W0:Y:S01]  /*1f20*/  F2F.F64.F32 R14, R24 ;  /* 0x00000018000e7310 */ /* 0x000e220000201800 */
[----:B------:R-:W-:Y:S03]  /*1f30*/  BSSY.RECONVERGENT B5, `(.L_x_113) ;  /* 0x0000014000057945 */ /* 0x000fe60003800200 */
[----:B------:R-:W-:-:S04]  /*1f40*/  IMAD.X R11, RZ, RZ, R23, P0 ;  /* 0x000000ffff0b7224 */ /* 0x000fc800000e0617 */
[----:B------:R-:W2:Y:S01]  /*1f50*/  MUFU.RCP R2, R3 ;  /* 0x0000000300027308 */ /* 0x000ea20000001000 */
[----:B0-----:R-:W-:-:S07]  /*1f60*/  DSETP.GE.AND P0, PT, R14, R20, PT ;  /* 0x000000140e00722a */ /* 0x001fce0003f06000 */
[----:B------:R-:W0:Y:S01]  /*1f70*/  I2F.U64 R11, R10 ;  /* 0x0000000a000b7312 */ /* 0x000e220000301000 */
[----:B------:R-:W-:-:S04]  /*1f80*/  FSEL R13, R7, R24, P0 ;  /* 0x00000018070d7208 */ /* 0x000fc80000000000 */
[----:B------:R-:W-:Y:S01]  /*1f90*/  FSETP.GEU.AND P1, PT, R13, RZ, PT ;  /* 0x000000ff0d00720b */ /* 0x000fe20003f2e000 */
[----:B--2---:R-:W-:-:S03]  /*1fa0*/  FFMA R25, R2, -R3, 1 ;  /* 0x3f80000002197423 */ /* 0x004fc60000000803 */
[----:B------:R-:W-:Y:S01]  /*1fb0*/  FSEL R13, R13, RZ, P1 ;  /* 0x000000ff0d0d7208 */ /* 0x000fe20000800000 */
[----:B------:R-:W-:Y:S01]  /*1fc0*/  FFMA R2, R2, R25, R2 ;  /* 0x0000001902027223 */ /* 0x000fe20000000002 */
[----:B0-----:R-:W-:-:S04]  /*1fd0*/  FADD R15, R16, R11 ;  /* 0x0000000b100f7221 */ /* 0x001fc80000000000 */
[----:B------:R-:W0:Y:S01]  /*1fe0*/  FCHK P0, R15, R3 ;  /* 0x000000030f007302 */ /* 0x000e220000000000 */
[----:B------:R-:W-:-:S04]  /*1ff0*/  FFMA R14, R2, R15, RZ ;  /* 0x0000000f020e7223 */ /* 0x000fc800000000ff */
[----:B------:R-:W-:-:S03]  /*2000*/  FFMA R11, R14, -R3, R15 ;  /* 0x800000030e0b7223 */ /* 0x000fc6000000000f */
[----:B------:R-:W2:Y:S01]  /*2010*/  F2I.FLOOR.NTZ R13, R13 ;  /* 0x0000000d000d7305 */ /* 0x000ea20000207100 */
[----:B------:R-:W-:Y:S01]  /*2020*/  FFMA R2, R2, R11, R14 ;  /* 0x0000000b02027223 */ /* 0x000fe2000000000e */
[----:B0-----:R-:W-:Y:S06]  /*2030*/  @!P0 BRA `(.L_x_114) ;  /* 0x00000000000c8947 */ /* 0x001fec0003800000 */
[----:B------:R-:W-:Y:S01]  /*2040*/  IMAD.MOV.U32 R2, RZ, RZ, R15 ;  /* 0x000000ffff027224 */ /* 0x000fe200078e000f */
[----:B------:R-:W-:-:S07]  /*2050*/  MOV R24, 0x2070 ;  /* 0x0000207000187802 */ /* 0x000fce0000000f00 */
[----:B-12---:R-:W-:Y:S05]  /*2060*/  CALL.REL.NOINC `($__internal_1_$__cuda_sm3x_div_rn_noftz_f32_slowpath) ;  /* 0x0000002000687944 */ /* 0x006fea0003c00000 */
.L_x_114:
[----:B------:R-:W-:Y:S05]  /*2070*/  BSYNC.RECONVERGENT B5 ;  /* 0x0000000000057941 */ /* 0x000fea0003800200 */
.L_x_113:
[----:B------:R-:W0:Y:S01]  /*2080*/  F2F.F64.F32 R14, R2 ;  /* 0x00000002000e7310 */ /* 0x000e220000201800 */
[----:B------:R-:W-:Y:S01]  /*2090*/  IADD3 R11, P0, PT, R8, 0x3, RZ ;  /* 0x00000003080b7810 */ /* 0x000fe20007f1e0ff */
[----:B------:R-:W-:Y:S03]  /*20a0*/  BSSY.RECONVERGENT B5, `(.L_x_115) ;  /* 0x0000016000057945 */ /* 0x000fe60003800200 */
[----:B------:R-:W-:Y:S01]  /*20b0*/  IADD3.X R25, PT, PT, RZ, R23, RZ, P0, !PT ;  /* 0x00000017ff197210 */ /* 0x000fe200007fe4ff */
[----:B------:R-:W-:Y:S01]  /*20c0*/  IMAD.MOV.U32 R24, RZ, RZ, R11 ;  /* 0x000000ffff187224 */ /* 0x000fe200078e000b */
[----:B------:R3:W-:Y:S01]  /*20d0*/  STL.128 [R27], R8 ;  /* 0x000000081b007387 */ /* 0x0007e20000100c00 */
[----:B------:R-:W4:Y:S01]  /*20e0*/  MUFU.RCP R30, R3 ;  /* 0x00000003001e7308 */ /* 0x000f220000001000 */
[----:B0-----:R-:W-:-:S07]  /*20f0*/  DSETP.GE.AND P0, PT, R14, R20, PT ;  /* 0x000000140e00722a */ /* 0x001fce0003f06000 */
[----:B------:R-:W0:Y:S01]  /*2100*/  I2F.U64 R25, R24 ;  /* 0x0000001800197312 */ /* 0x000e220000301000 */
[----:B------:R-:W-:-:S04]  /*2110*/  FSEL R14, R7, R2, P0 ;  /* 0x00000002070e7208 */ /* 0x000fc80000000000 */
[----:B------:R-:W-:Y:S01]  /*2120*/  FSETP.GEU.AND P1, PT, R14, RZ, PT ;  /* 0x000000ff0e00720b */ /* 0x000fe20003f2e000 */
[----:B----4-:R-:W-:-:S03]  /*2130*/  FFMA R15, R30, -R3, 1 ;  /* 0x3f8000001e0f7423 */ /* 0x010fc60000000803 */
[----:B------:R-:W-:Y:S01]  /*2140*/  FSEL R14, R14, RZ, P1 ;  /* 0x000000ff0e0e7208 */ /* 0x000fe20000800000 */
[----:B------:R-:W-:Y:S01]  /*2150*/  FFMA R2, R30, R15, R30 ;  /* 0x0000000f1e027223 */ /* 0x000fe2000000001e */
[----:B0-----:R-:W-:-:S04]  /*2160*/  FADD R28, R16, R25 ;  /* 0x00000019101c7221 */ /* 0x001fc80000000000 */
[----:B------:R-:W0:Y:S01]  /*2170*/  FCHK P0, R28, R3 ;  /* 0x000000031c007302 */ /* 0x000e220000000000 */
[----:B------:R-:W-:-:S04]  /*2180*/  FFMA R15, R2, R28, RZ ;  /* 0x0000001c020f7223 */ /* 0x000fc800000000ff */
[----:B------:R-:W-:-:S03]  /*2190*/  FFMA R24, R15, -R3, R28 ;  /* 0x800000030f187223 */ /* 0x000fc6000000001c */
[----:B------:R-:W4:Y:S01]  /*21a0*/  F2I.FLOOR.NTZ R14, R14 ;  /* 0x0000000e000e7305 */ /* 0x000f220000207100 */
[----:B------:R-:W-:Y:S01]  /*21b0*/  FFMA R2, R2, R24, R15 ;  /* 0x0000001802027223 */ /* 0x000fe2000000000f */
[----:B0--3--:R-:W-:Y:S06]  /*21c0*/  @!P0 BRA `(.L_x_116) ;  /* 0x00000000000c8947 */ /* 0x009fec0003800000 */
[----:B------:R-:W-:Y:S01]  /*21d0*/  IMAD.MOV.U32 R2, RZ, RZ, R28 ;  /* 0x000000ffff027224 */ /* 0x000fe200078e001c */
[----:B------:R-:W-:-:S07]  /*21e0*/  MOV R24, 0x2200 ;  /* 0x0000220000187802 */ /* 0x000fce0000000f00 */
[----:B-12-4-:R-:W-:Y:S05]  /*21f0*/  CALL.REL.NOINC `($__internal_1_$__cuda_sm3x_div_rn_noftz_f32_slowpath) ;  /* 0x0000002000047944 */ /* 0x016fea0003c00000 */
.L_x_116:
[----:B------:R-:W-:Y:S05]  /*2200*/  BSYNC.RECONVERGENT B5 ;  /* 0x0000000000057941 */ /* 0x000fea0003800200 */
.L_x_115:
        /* <DEDUP_REMOVED lines=13> */
[----:B-12-4-:R0:W-:Y:S02]  /*22e0*/  STL.128 [R0], R12 ;  /* 0x0000000c00007387 */ /* 0x0161e40000100c00 */
[----:B0-----:R-:W-:-:S10]  /*22f0*/  VIADD R0, R0, 0x10 ;  /* 0x0000001000007836 */ /* 0x001fd40000000000 */
[----:B------:R-:W-:Y:S05]  /*2300*/  @P0 BRA `(.L_x_117) ;  /* 0xfffffff8005c0947 */ /* 0x000fea000383ffff */
.L_x_108:
[----:B------:R-:W-:Y:S05]  /*2310*/  BSYNC.RECONVERGENT B4 ;  /* 0x0000000000047941 */ /* 0x000fea0003800200 */
.L_x_107:
        /* <DEDUP_REMOVED lines=8> */
[----:B------:R-:W-:Y:S01]  /*23a0*/  MOV R22, R8 ;  /* 0x0000000800167202 */ /* 0x000fe20000000f00 */
[----:B------:R-:W0:Y:S01]  /*23b0*/  MUFU.RCP R2, R3 ;  /* 0x0000000300027308 */ /* 0x000e220000001000 */
[----:B------:R-:W-:Y:S01]  /*23c0*/  IMAD.IADD R0, R8, 0x1, -R17 ;  /* 0x0000000108007824 */ /* 0x000fe200078e0a11 */
[----:B------:R-:W-:Y:S03]  /*23d0*/  BSSY.RECONVERGENT B5, `(.L_x_120) ;  /* 0x0000010000057945 */ /* 0x000fe60003800200 */
[----:B------:R-:W-:-:S03]  /*23e0*/  IMAD.U32 R9, R0, 0x4, R1 ;  /* 0x0000000400097824 */ /* 0x000fc600078e0001 */
[----:B------:R-:W1:Y:S02]  /*23f0*/  I2F.U64 R11, R22 ;  /* 0x00000016000b7312 */ /* 0x000e640000301000 */
        /* <DEDUP_REMOVED lines=11> */
[----:B------:R-:W-:Y:S05]  /*24b0*/  CALL.REL.NOINC `($__internal_1_$__cuda_sm3x_div_rn_noftz_f32_slowpath) ;  /* 0x0000001c00547944 */ /* 0x000fea0003c00000 */
[----:B------:R-:W-:-:S07]  /*24c0*/  IMAD.MOV.U32 R0, RZ, RZ, R2 ;  /* 0x000000ffff007224 */ /* 0x000fce00078e0002 */
.L_x_121:
[----:B------:R-:W-:Y:S05]  /*24d0*/  BSYNC.RECONVERGENT B5 ;  /* 0x0000000000057941 */ /* 0x000fea0003800200 */
.L_x_120:
[----:B------:R-:W0:Y:S01]  /*24e0*/  F2F.F64.F32 R10, R0 ;  /* 0x00000000000a7310 */ /* 0x000e220000201800 */
[----:B------:R-:W-:Y:S07]  /*24f0*/  BSSY.RECONVERGENT B5, `(.L_x_122) ;  /* 0x0000018000057945 */ /* 0x000fee0003800200 */
[----:B------:R-:W1:Y:S01]  /*2500*/  MUFU.RCP R12, R3 ;  /* 0x00000003000c7308 */ /* 0x000e620000001000 */
[----:B0-----:R-:W-:-:S06]  /*2510*/  DSETP.GE.AND P0, PT, R10, R20, PT ;  /* 0x000000140a00722a */ /* 0x001fcc0003f06000 */
[----:B------:R-:W-:-:S04]  /*2520*/  FSEL R2, R7, R0, P0 ;  /* 0x0000000007027208 */ /* 0x000fc80000000000 */
[----:B------:R-:W-:Y:S01]  /*2530*/  FSETP.GEU.AND P0, PT, R2, RZ, PT ;  /* 0x000000ff0200720b */ /* 0x000fe20003f0e000 */
[----:B-1----:R-:W-:-:S03]  /*2540*/  FFMA R13, R12, -R3, 1 ;  /* 0x3f8000000c0d7423 */ /* 0x002fc60000000803 */
[----:B------:R-:W-:Y:S01]  /*2550*/  FSEL R2, R2, RZ, P0 ;  /* 0x000000ff02027208 */ /* 0x000fe20000000000 */
[----:B------:R-:W-:Y:S01]  /*2560*/  FFMA R0, R12, R13, R12 ;  /* 0x0000000d0c007223 */ /* 0x000fe2000000000c */
[----:B------:R-:W-:-:S04]  /*2570*/  IADD3 R10, P0, PT, R8, 0x1, RZ ;  /* 0x00000001080a7810 */ /* 0x000fc80007f1e0ff */
[----:B------:R-:W0:Y:S01]  /*2580*/  F2I.FLOOR.NTZ R2, R2 ;  /* 0x0000000200027305 */ /* 0x000e220000207100 */
[----:B------:R-:W-:Y:S01]  /*2590*/  IMAD.X R11, RZ, RZ, R23, P0 ;  /* 0x000000ffff0b7224 */ /* 0x000fe200000e0617 */
[----:B------:R1:W-:Y:S06]  /*25a0*/  STL [R9+0x2004], R10 ;  /* 0x0020040a09007387 */ /* 0x0003ec0000100800 */
[----:B------:R-:W2:Y:S01]  /*25b0*/  I2F.U64 R11, R10 ;  /* 0x0000000a000b7312 */ /* 0x000ea20000301000 */
[----:B0-----:R1:W-:Y:S01]  /*25c0*/  STL [R9], R2 ;  /* 0x0000000209007387 */ /* 0x0013e20000100800 */
[----:B--2---:R-:W-:-:S06]  /*25d0*/  FADD R15, R16, R11 ;  /* 0x0000000b100f7221 */ /* 0x004fcc0000000000 */
[----:B------:R-:W0:Y:S01]  /*25e0*/  FCHK P0, R15, R3 ;  /* 0x000000030f007302 */ /* 0x000e220000000000 */
[----:B------:R-:W-:-:S04]  /*25f0*/  FFMA R12, R0, R15, RZ ;  /* 0x0000000f000c7223 */ /* 0x000fc800000000ff */
[----:B------:R-:W-:-:S04]  /*2600*/  FFMA R13, R12, -R3, R15 ;  /* 0x800000030c0d7223 */ /* 0x000fc8000000000f */
[----:B------:R-:W-:Y:S01]  /*2610*/  FFMA R0, R0, R13, R12 ;  /* 0x0000000d00007223 */ /* 0x000fe2000000000c */
[----:B01----:R-:W-:Y:S06]  /*2620*/  @!P0 BRA `(.L_x_123) ;  /* 0x0000000000108947 */ /* 0x003fec0003800000 */
[----:B------:R-:W-:Y:S02]  /*2630*/  MOV R2, R15 ;  /* 0x0000000f00027202 */ /* 0x000fe40000000f00 */
[----:B------:R-:W-:-:S07]  /*2640*/  MOV R24, 0x2660 ;  /* 0x0000266000187802 */ /* 0x000fce0000000f00 */
[----:B------:R-:W-:Y:S05]  /*2650*/  CALL.REL.NOINC `($__internal_1_$__cuda_sm3x_div_rn_noftz_f32_slowpath) ;  /* 0x0000001800ec7944 */ /* 0x000fea0003c00000 */
[----:B------:R-:W-:-:S07]  /*2660*/  IMAD.MOV.U32 R0, RZ, RZ, R2 ;  /* 0x000000ffff007224 */ /* 0x000fce00078e0002 */
.L_x_123:
[----:B------:R-:W-:Y:S05]  /*2670*/  BSYNC.RECONVERGENT B5 ;  /* 0x0000000000057941 */ /* 0x000fea0003800200 */
.L_x_122:
[----:B------:R-:W0:Y:S02]  /*2680*/  F2F.F64.F32 R10, R0 ;  /* 0x00000000000a7310 */ /* 0x000e240000201800 */
[----:B0-----:R-:W-:-:S06]  /*2690*/  DSETP.GE.AND P0, PT, R10, R20, PT ;  /* 0x000000140a00722a */ /* 0x001fcc0003f06000 */
[----:B------:R-:W-:-:S04]  /*26a0*/  FSEL R2, R7, R0, P0 ;  /* 0x0000000007027208 */ /* 0x000fc80000000000 */
[----:B------:R-:W-:-:S04]  /*26b0*/  FSETP.GEU.AND P0, PT, R2, RZ, PT ;  /* 0x000000ff0200720b */ /* 0x000fc80003f0e000 */
[----:B------:R-:W-:Y:S02]  /*26c0*/  FSEL R2, R2, RZ, P0 ;  /* 0x000000ff02027208 */ /* 0x000fe40000000000 */
[----:B------:R-:W-:-:S04]  /*26d0*/  IADD3 R8, P0, PT, R8, 0x2, RZ ;  /* 0x0000000208087810 */ /* 0x000fc80007f1e0ff */
[----:B------:R-:W0:Y:S01]  /*26e0*/  F2I.FLOOR.NTZ R2, R2 ;  /* 0x0000000200027305 */ /* 0x000e220000207100 */
[----:B------:R-:W-:Y:S01]  /*26f0*/  IMAD.X R23, RZ, RZ, R23, P0 ;  /* 0x000000ffff177224 */ /* 0x000fe200000e0617 */
[----:B0-----:R0:W-:Y:S07]  /*2700*/  STL [R9+0x4], R2 ;  /* 0x0000040209007387 */ /* 0x0011ee0000100800 */
.L_x_119:
[----:B------:R-:W-:Y:S05]  /*2710*/  BSYNC.RECONVERGENT B4 ;  /* 0x0000000000047941 */ /* 0x000fea0003800200 */
.L_x_118:
        /* <DEDUP_REMOVED lines=9> */
[----:B------:R-:W1:Y:S02]  /*27b0*/  I2F.U64 R9, R8 ;  /* 0x0000000800097312 */ /* 0x000e640000301000 */
[----:B------:R-:W-:-:S05]  /*27c0*/  IADD3 R13, PT, PT, R1, R0, RZ ;  /* 0x00000000010d7210 */ /* 0x000fca0007ffe0ff */
        /* <DEDUP_REMOVED lines=13> */
.L_x_125:
[----:B------:R-:W-:Y:S05]  /*28a0*/  BSYNC.RECONVERGENT B4 ;  /* 0x0000000000047941 */ /* 0x000fea0003800200 */
.L_x_124:
        /* <DEDUP_REMOVED lines=8> */
.L_x_106:
[----:B------:R-:W-:Y:S05]  /*2930*/  BSYNC.RECONVERGENT B3 ;  /* 0x0000000000037941 */ /* 0x000fea0003800200 */
.L_x_105:
[----:B------:R-:W-:-:S07]  /*2940*/  IMAD.IADD R17, R18, 0x1, -R17 ;  /* 0x0000000112117824 */ /* 0x000fce00078e0a11 */
.L_x_84:
[----:B------:R-:W-:Y:S05]  /*2950*/  BSYNC.RECONVERGENT B0 ;  /* 0x0000000000007941 */ /* 0x000fea0003800200 */
.L_x_75:
[----:B------:R-:W2:Y:S01]  /*2960*/  LDCU UR6, c[0x0][0x3b0] ;  /* 0x00007600ff0677ac */ /* 0x000ea20008000800 */
[----:B-1----:R-:W-:Y:S01]  /*2970*/  IMAD.MOV.U32 R0, RZ, RZ, RZ ;  /* 0x000000ffff007224 */ /* 0x002fe200078e00ff */
[----:B------:R-:W-:Y:S01]  /*2980*/  MOV R7, RZ ;  /* 0x000000ff00077202 */ /* 0x000fe20000000f00 */
[----:B--2---:R-:W-:-:S09]  /*2990*/  UISETP.GE.AND UP0, UPT, UR6, 0x1, UPT ;  /* 0x000000010600788c */ /* 0x004fd2000bf06270 */
[----:B------:R-:W-:Y:S05]  /*29a0*/  BRA.U !UP0, `(.L_x_126) ;  /* 0x0000000d08787547 */ /* 0x000fea000b800000 */
[----:B------:R-:W-:Y:S01]  /*29b0*/  UISETP.GE.U32.AND UP1, UPT, UR6, 0x10, UPT ;  /* 0x000000100600788c */ /* 0x000fe2000bf26070 */
[----:B------:R-:W-:Y:S01]  /*29c0*/  IMAD.MOV.U32 R0, RZ, RZ, RZ ;  /* 0x000000ffff007224 */ /* 0x000fe200078e00ff */
[----:B------:R-:W-:Y:S01]  /*29d0*/  ULOP3.LUT UR12, UR6, 0xf, URZ, 0xc0, !UPT ;  /* 0x0000000f060c7892 */ /* 0x000fe2000f8ec0ff */
[----:B------:R-:W-:Y:S01]  /*29e0*/  IMAD.MOV.U32 R7, RZ, RZ, RZ ;  /* 0x000000ffff077224 */ /* 0x000fe200078e00ff */
[----:B------:R-:W-:Y:S02]  /*29f0*/  UMOV UR4, URZ ;  /* 0x000000ff00047c82 */ /* 0x000fe40008000000 */
[----:B------:R-:W-:-:S03]  /*2a00*/  UISETP.NE.AND UP0, UPT, UR12, URZ, UPT ;  /* 0x000000ff0c00728c */ /* 0x000fc6000bf05270 */
[----:B------:R-:W-:Y:S08]  /*2a10*/  BRA.U !UP1, `(.L_x_127) ;  /* 0x0000000509907547 */ /* 0x000ff0000b800000 */
[----:B------:R-:W1:Y:S01]  /*2a20*/  LDCU.128 UR8, c[0x0][0x3a0] ;  /* 0x00007400ff0877ac */ /* 0x000e620008000c00 */
[----:B------:R-:W-:Y:S02]  /*2a30*/  IMAD.MOV.U32 R0, RZ, RZ, RZ ;  /* 0x000000ffff007224 */ /* 0x000fe400078e00ff */
[----:B------:R-:W-:Y:S01]  /*2a40*/  IMAD.MOV.U32 R7, RZ, RZ, RZ ;  /* 0x000000ffff077224 */ /* 0x000fe200078e00ff */
[----:B------:R-:W-:Y:S02]  /*2a50*/  ULOP3.LUT UR4, UR6, 0x7ffffff0, URZ, 0xc0, !UPT ;  /* 0x7ffffff006047892 */ /* 0x000fe4000f8ec0ff */
[----:B-1----:R-:W-:Y:S02]  /*2a60*/  UIADD3 UR7, UP1, UPT, UR8, 0x7, URZ ;  /* 0x0000000708077890 */ /* 0x002fe4000ff3e0ff */
[----:B------:R-:W-:Y:S02]  /*2a70*/  UIADD3 UR5, UP2, UPT, UR10, 0x7, URZ ;  /* 0x000000070a057890 */ /* 0x000fe4000ff5e0ff */
[----:B------:R-:W-:-:S02]  /*2a80*/  UIADD3.X UR8, UPT, UPT, URZ, UR9, URZ, UP1, !UPT ;  /* 0x00000009ff087290 */ /* 0x000fc40008ffe4ff */
[----:B------:R-:W-:Y:S01]  /*2a90*/  UIADD3.X UR6, UPT, UPT, URZ, UR11, URZ, UP2, !UPT ;  /* 0x0000000bff067290 */ /* 0x000fe200097fe4ff */
[----:B0-----:R-:W-:Y:S01]  /*2aa0*/  IMAD.U32 R2, RZ, RZ, UR7 ;  /* 0x00000007ff027e24 */ /* 0x001fe2000f8e00ff */
[----:B------:R-:W-:Y:S01]  /*2ab0*/  MOV R8, UR5 ;  /* 0x0000000500087c02 */ /* 0x000fe20008000f00 */
[----:B------:R-:W-:Y:S01]  /*2ac0*/  UIADD3 UR9, UPT, UPT, -UR4, URZ, URZ ;  /* 0x000000ff04097290 */ /* 0x000fe2000fffe1ff */
[----:B------:R-:W-:Y:S02]  /*2ad0*/  IMAD.U32 R3, RZ, RZ, UR8 ;  /* 0x00000008ff037e24 */ /* 0x000fe4000f8e00ff */
[----:B------:R-:W-:-:S09]  /*2ae0*/  IMAD.U32 R9, RZ, RZ, UR6 ;  /* 0x00000006ff097e24 */ /* 0x000fd2000f8e00ff */
.L_x_128:
        /* <DEDUP_REMOVED lines=18> */
[----:B------:R-:W2:Y:S01]  /*2c10*/  LDG.E.U8 R10, desc[UR16][R2.64+-0x3] ;  /* 0xfffffd10020a7981 */ /* 0x000ea2000c1e1100 */
[----:B------:R-:W-:-:S03]  /*2c20*/  IMAD R25, R20, R20, RZ ;  /* 0x0000001414197224 */ /* 0x000fc600078e02ff */
[----:B------:R-:W2:Y:S01]  /*2c30*/  LDG.E.U8 R11, desc[UR16][R8.64+-0x3] ;  /* 0xfffffd10080b7981 */ /* 0x000ea2000c1e1100 */
[----:B---3--:R-:W-:-:S03]  /*2c40*/  IMAD.IADD R22, R12, 0x1, -R13 ;  /* 0x000000010c167824 */ /* 0x008fc600078e0a0d */
[----:B------:R-:W3:Y:S01]  /*2c50*/  LDG.E.U8 R12, desc[UR16][R2.64+-0x2] ;  /* 0xfffffe10020c7981 */ /* 0x000ee2000c1e1100 */
[----:B------:R-:W-:-:S03]  /*2c60*/  IMAD R22, R22, R22, RZ ;  /* 0x0000001616167224 */ /* 0x000fc600078e02ff */
[----:B------:R-:W3:Y:S01]  /*2c70*/  LDG.E.U8 R13, desc[UR16][R8.64+-0x2] ;  /* 0xfffffe10080d7981 */ /* 0x000ee2000c1e1100 */
[----:B----4-:R-:W-:-:S03]  /*2c80*/  IADD3 R26, PT, PT, R16, -R19, RZ ;  /* 0x80000013101a7210 */ /* 0x010fc60007ffe0ff */
[----:B------:R-:W4:Y:S01]  /*2c90*/  LDG.E.U8 R16, desc[UR16][R2.64] ;  /* 0x0000001002107981 */ /* 0x000f22000c1e1100 */
[----:B------:R-:W-:-:S03]  /*2ca0*/  IADD3 R22, P0, P1, R22, R0, R25 ;  /* 0x0000000016167210 */ /* 0x000fc6000791e019 */
[----:B------:R-:W4:Y:S01]  /*2cb0*/  LDG.E.U8 R19, desc[UR16][R8.64] ;  /* 0x0000001008137981 */ /* 0x000f22000c1e1100 */
[----:B-----5:R-:W-:-:S03]  /*2cc0*/  IMAD.IADD R24, R14, 0x1, -R15 ;  /* 0x000000010e187824 */ /* 0x020fc600078e0a0f */
[----:B------:R-:W5:Y:S01]  /*2cd0*/  LDG.E.U8 R14, desc[UR16][R2.64+-0x1] ;  /* 0xffffff10020e7981 */ /* 0x000f62000c1e1100 */
[----:B------:R-:W-:-:S03]  /*2ce0*/  IMAD R27, R26, R26, RZ ;  /* 0x0000001a1a1b7224 */ /* 0x000fc600078e02ff */
[----:B------:R-:W5:Y:S01]  /*2cf0*/  LDG.E.U8 R15, desc[UR16][R8.64+-0x1] ;  /* 0xffffff10080f7981 */ /* 0x000f62000c1e1100 */
[----:B------:R-:W-:-:S03]  /*2d00*/  IMAD R32, R24, R24, RZ ;  /* 0x0000001818207224 */ /* 0x000fc600078e02ff */
[----:B------:R-:W5:Y:S02]  /*2d10*/  LDG.E.U8 R20, desc[UR16][R2.64+0x2] ;  /* 0x0000021002147981 */ /* 0x000f64000c1e1100 */
[----:B------:R-:W-:Y:S02]  /*2d20*/  IADD3 R32, P4, P5, R27, R22, R32 ;  /* 0x000000161b207210 */ /* 0x000fe40007d9e020 */
[----:B------:R-:W5:Y:S04]  /*2d30*/  LDG.E.U8 R27, desc[UR16][R8.64+0x3] ;  /* 0x00000310081b7981 */ /* 0x000f68000c1e1100 */
[----:B------:R-:W5:Y:S04]  /*2d40*/  LDG.E.U8 R26, desc[UR16][R8.64+0x4] ;  /* 0x00000410081a7981 */ /* 0x000f68000c1e1100 */
[----:B------:R-:W5:Y:S04]  /*2d50*/  LDG.E.U8 R22, desc[UR16][R8.64+0x5] ;  /* 0x0000051008167981 */ /* 0x000f68000c1e1100 */
[----:B------:R-:W5:Y:S04]  /*2d60*/  LDG.E.U8 R0, desc[UR16][R8.64+0x6] ;  /* 0x0000061008007981 */ /* 0x000f68000c1e1100 */
[----:B------:R-:W5:Y:S04]  /*2d70*/  LDG.E.U8 R25, desc[UR16][R8.64+0x8] ;  /* 0x0000081008197981 */ /* 0x000f68000c1e1100 */
[----:B------:R-:W5:Y:S01]  /*2d80*/  LDG.E.U8 R24, desc[UR16][R8.64+0x7] ;  /* 0x0000071008187981 */ /* 0x000f62000c1e1100 */
[----:B------:R-:W-:-:S04]  /*2d90*/  IMAD.IADD R18, R18, 0x1, -R21 ;  /* 0x0000000112127824 */ /* 0x000fc800078e0a15 */
[----:B------:R-:W-:Y:S01]  /*2da0*/  IMAD R18, R18, R18, RZ ;  /* 0x0000001212127224 */ /* 0x000fe200078e02ff */
[----:B------:R-:W-:-:S04]  /*2db0*/  UIADD3 UR9, UPT, UPT, UR9, 0x10, URZ ;  /* 0x0000001009097890 */ /* 0x000fc8000fffe0ff */
[----:B------:R-:W-:Y:S01]  /*2dc0*/  UISETP.NE.AND UP1, UPT, UR9, URZ, UPT ;  /* 0x000000ff0900728c */ /* 0x000fe2000bf25270 */
[----:B--2---:R-:W-:-:S04]  /*2dd0*/  IMAD.IADD R10, R10, 0x1, -R11 ;  /* 0x000000010a0a7824 */ /* 0x004fc800078e0a0b */
[----:B------:R-:W-:Y:S02]  /*2de0*/  IMAD R11, R10, R10, RZ ;  /* 0x0000000a0a0b7224 */ /* 0x000fe400078e02ff */
[----:B---3--:R-:W-:Y:S01]  /*2df0*/  IMAD.IADD R12, R12, 0x1, -R13 ;  /* 0x000000010c0c7824 */ /* 0x008fe200078e0a0d */
[----:B------:R-:W-:-:S03]  /*2e00*/  IADD3.X R10, PT, PT, RZ, R7, RZ, P0, P1 ;  /* 0x00000007ff0a7210 */ /* 0x000fc600007e24ff */
[----:B------:R-:W-:Y:S02]  /*2e10*/  IMAD R12, R12, R12, RZ ;  /* 0x0000000c0c0c7224 */ /* 0x000fe400078e02ff */
[----:B----4-:R-:W-:-:S03]  /*2e20*/  IMAD.IADD R16, R16, 0x1, -R19 ;  /* 0x0000000110107824 */ /* 0x010fc600078e0a13 */
[----:B------:R-:W-:Y:S01]  /*2e30*/  IADD3 R12, P2, P3, R12, R32, R11 ;  /* 0x000000200c0c7210 */ /* 0x000fe20007b5e00b */
[----:B------:R-:W-:Y:S02]  /*2e40*/  IMAD R13, R16, R16, RZ ;  /* 0x00000010100d7224 */ /* 0x000fe400078e02ff */
[----:B-----5:R-:W-:Y:S01]  /*2e50*/  IMAD.IADD R14, R14, 0x1, -R15 ;  /* 0x000000010e0e7824 */ /* 0x020fe200078e0a0f */
[----:B------:R-:W-:Y:S02]  /*2e60*/  IADD3.X R10, PT, PT, RZ, R10, RZ, P4, P5 ;  /* 0x0000000aff0a7210 */ /* 0x000fe400027ea4ff */
[----:B------:R-:W-:Y:S01]  /*2e70*/  IADD3 R20, PT, PT, R20, -R23, RZ ;  /* 0x8000001714147210 */ /* 0x000fe20007ffe0ff */
[----:B------:R-:W-:Y:S01]  /*2e80*/  IMAD R14, R14, R14, RZ ;  /* 0x0000000e0e0e7224 */ /* 0x000fe200078e02ff */
[----:B------:R-:W-:Y:S01]  /*2e90*/  IADD3.X R10, PT, PT, RZ, R10, RZ, P2, P3 ;  /* 0x0000000aff0a7210 */ /* 0x000fe200017e64ff */
[----:B------:R-:W-:Y:S02]  /*2ea0*/  IMAD.IADD R27, R30, 0x1, -R27 ;  /* 0x000000011e1b7824 */ /* 0x000fe400078e0a1b */
[----:B------:R-:W-:Y:S01]  /*2eb0*/  IMAD R11, R20, R20, RZ ;  /* 0x00000014140b7224 */ /* 0x000fe200078e02ff */
[----:B------:R-:W-:Y:S01]  /*2ec0*/  IADD3 R13, P0, P1, R13, R12, R14 ;  /* 0x0000000c0d0d7210 */ /* 0x000fe2000791e00e */
[----:B------:R-:W-:-:S02]  /*2ed0*/  IMAD.IADD R26, R35, 0x1, -R26 ;  /* 0x00000001231a7824 */ /* 0x000fc400078e0a1a */
[----:B------:R-:W-:Y:S01]  /*2ee0*/  IMAD R27, R27, R27, RZ ;  /* 0x0000001b1b1b7224 */ /* 0x000fe200078e02ff */
[----:B------:R-:W-:Y:S01]  /*2ef0*/  IADD3 R11, P4, P5, R11, R13, R18 ;  /* 0x0000000d0b0b7210 */ /* 0x000fe20007d9e012 */
[----:B------:R-:W-:Y:S02]  /*2f00*/  IMAD.IADD R22, R33, 0x1, -R22 ;  /* 0x0000000121167824 */ /* 0x000fe400078e0a16 */
[----:B------:R-:W-:Y:S02]  /*2f10*/  IMAD R26, R26, R26, RZ ;  /* 0x0000001a1a1a7224 */ /* 0x000fe400078e02ff */
[----:B------:R-:W-:Y:S01]  /*2f20*/  IMAD.IADD R0, R31, 0x1, -R0 ;  /* 0x000000011f007824 */ /* 0x000fe200078e0a00 */
[----:B------:R-:W-:Y:S01]  /*2f30*/  IADD3.X R10, PT, PT, RZ, R10, RZ, P0, P1 ;  /* 0x0000000aff0a7210 */ /* 0x000fe200007e24ff */
[----:B------:R-:W-:Y:S01]  /*2f40*/  IMAD R22, R22, R22, RZ ;  /* 0x0000001616167224 */ /* 0x000fe200078e02ff */
[----:B------:R-:W-:Y:S01]  /*2f50*/  IADD3 R25, PT, PT, R28, -R25, RZ ;  /* 0x800000191c197210 */ /* 0x000fe20007ffe0ff */
[----:B------:R-:W-:Y:S01]  /*2f60*/  IMAD R7, R0, R0, RZ ;  /* 0x0000000000077224 */ /* 0x000fe200078e02ff */
[----:B------:R-:W-:Y:S01]  /*2f70*/  IADD3 R26, P2, P3, R26, R11, R27 ;  /* 0x0000000b1a1a7210 */ /* 0x000fe20007b5e01b */
[----:B------:R-:W-:Y:S01]  /*2f80*/  IMAD.IADD R24, R29, 0x1, -R24 ;  /* 0x000000011d187824 */ /* 0x000fe200078e0a18 */
[----:B------:R-:W-:Y:S01]  /*2f90*/  IADD3.X R10, PT, PT, RZ, R10, RZ, P4, P5 ;  /* 0x0000000aff0a7210 */ /* 0x000fe200027ea4ff */
[----:B------:R-:W-:Y:S01]  /*2fa0*/  IMAD R25, R25, R25, RZ ;  /* 0x0000001919197224 */ /* 0x000fe200078e02ff */
[----:B------:R-:W-:Y:S01]  /*2fb0*/  IADD3 R7, P1, P0, R7, R26, R22 ;  /* 0x0000001a07077210 */ /* 0x000fe2000783e016 */
[----:B------:R-:W-:Y:S01]  /*2fc0*/  IMAD R0, R24, R24, RZ ;  /* 0x0000001818007224 */ /* 0x000fe200078e02ff */
[----:B------:R-:W-:-:S02]  /*2fd0*/  IADD3.X R10, PT, PT, RZ, R10, RZ, P2, P3 ;  /* 0x0000000aff0a7210 */ /* 0x000fc400017e64ff */
[----:B------:R-:W-:Y:S02]  /*2fe0*/  IADD3 R2, P4, PT, R2, 0x10, RZ ;  /* 0x0000001002027810 */ /* 0x000fe40007f9e0ff */
[----:B------:R-:W-:Y:S02]  /*2ff0*/  IADD3 R0, P2, P3, R25, R7, R0 ;  /* 0x0000000719007210 */ /* 0x000fe40007b5e000 */
[----:B------:R-:W-:Y:S02]  /*3000*/  IADD3 R8, P5, PT, R8, 0x10, RZ ;  /* 0x0000001008087810 */ /* 0x000fe40007fbe0ff */
[----:B------:R-:W-:Y:S01]  /*3010*/  IADD3.X R7, PT, PT, RZ, R10, RZ, P1, P0 ;  /* 0x0000000aff077210 */ /* 0x000fe20000fe04ff */
[----:B------:R-:W-:Y:S02]  /*3020*/  IMAD.X R3, RZ, RZ, R3, P4 ;  /* 0x000000ffff037224 */ /* 0x000fe400020e0603 */
[----:B------:R-:W-:Y:S01]  /*3030*/  IMAD.X R9, RZ, RZ, R9, P5 ;  /* 0x000000ffff097224 */ /* 0x000fe200028e0609 */
[----:B------:R-:W-:Y:S01]  /*3040*/  IADD3.X R7, PT, PT, RZ, R7, RZ, P2, P3 ;  /* 0x00000007ff077210 */ /* 0x000fe200017e64ff */
[----:B------:R-:W-:Y:S06]  /*3050*/  BRA.U UP1, `(.L_x_128) ;  /* 0xfffffff901a47547 */ /* 0x000fec000b83ffff */
.L_x_127:
[----:B------:R-:W-:Y:S05]  /*3060*/  BRA.U !UP0, `(.L_x_126) ;  /* 0x0000000508c87547 */ /* 0x000fea000b800000 */
[----:B------:R-:W1:Y:S01]  /*3070*/  LDCU UR9, c[0x0][0x3b0] ;  /* 0x00007600ff0977ac */ /* 0x000e620008000800 */
[----:B------:R-:W-:Y:S02]  /*3080*/  UISETP.GE.U32.AND UP1, UPT, UR12, 0x8, UPT ;  /* 0x000000080c00788c */ /* 0x000fe4000bf26070 */
[----:B-1----:R-:W-:-:S04]  /*3090*/  ULOP3.LUT UR10, UR9, 0x7, URZ, 0xc0, !UPT ;  /* 0x00000007090a7892 */ /* 0x002fc8000f8ec0ff */
[----:B------:R-:W-:-:S03]  /*30a0*/  UISETP.NE.AND UP0, UPT, UR10, URZ, UPT ;  /* 0x000000ff0a00728c */ /* 0x000fc6000bf05270 */
[----:B------:R-:W-:Y:S08]  /*30b0*/  BRA.U !UP1, `(.L_x_129) ;  /* 0x0000000109c87547 */ /* 0x000ff0000b800000 */
[----:B------:R-:W1:Y:S02]  /*30c0*/  LDCU.128 UR12, c[0x0][0x3a0] ;  /* 0x00007400ff0c77ac */ /* 0x000e640008000c00 */
[----:B-1----:R-:W-:Y:S02]  /*30d0*/  UIADD3 UR5, UP1, UPT, UR4, UR12, URZ ;  /* 0x0000000c04057290 */ /* 0x002fe4000ff3e0ff */
[----:B------:R-:W-:Y:S02]  /*30e0*/  UIADD3 UR7, UP2, UPT, UR4, UR14, URZ ;  /* 0x0000000e04077290 */ /* 0x000fe4000ff5e0ff */
[----:B------:R-:W-:Y:S02]  /*30f0*/  UIADD3.X UR6, UPT, UPT, URZ, UR13, URZ, UP1, !UPT ;  /* 0x0000000dff067290 */ /* 0x000fe40008ffe4ff */
[----:B------:R-:W-:Y:S01]  /*3100*/  UIADD3.X UR8, UPT, UPT, URZ, UR15, URZ, UP2, !UPT ;  /* 0x0000000fff087290 */ /* 0x000fe200097fe4ff */
[----:B------:R-:W-:Y:S02]  /*3110*/  IMAD.U32 R8, RZ, RZ, UR5 ;  /* 0x00000005ff087e24 */ /* 0x000fe4000f8e00ff */
[----:B0-----:R-:W-:-:S02]  /*3120*/  IMAD.U32 R2, RZ, RZ, UR7 ;  /* 0x00000007ff027e24 */ /* 0x001fc4000f8e00ff */
[----:B------:R-:W-:Y:S01]  /*3130*/  IMAD.U32 R9, RZ, RZ, UR6 ;  /* 0x00000006ff097e24 */ /* 0x000fe2000f8e00ff */
[----:B------:R-:W-:-:S04]  /*3140*/  MOV R3, UR8 ;  /* 0x0000000800037c02 */ /* 0x000fc80008000f00 */
        /* <DEDUP_REMOVED lines=17> */
[----:B--2---:R-:W-:-:S04]  /*3260*/  IMAD.IADD R10, R10, 0x1, -R11 ;  /* 0x000000010a0a7824 */ /* 0x004fc800078e0a0b */
[----:B------:R-:W-:Y:S02]  /*3270*/  IMAD R11, R10, R10, RZ ;  /* 0x0000000a0a0b7224 */ /* 0x000fe400078e02ff */
[----:B---3--:R-:W-:-:S04]  /*3280*/  IMAD.IADD R12, R12, 0x1, -R13 ;  /* 0x000000010c0c7824 */ /* 0x008fc800078e0a0d */
[----:B------:R-:W-:Y:S02]  /*3290*/  IMAD R12, R12, R12, RZ ;  /* 0x0000000c0c0c7224 */ /* 0x000fe400078e02ff */
[----:B----4-:R-:W-:-:S03]  /*32a0*/  IMAD.IADD R14, R14, 0x1, -R15 ;  /* 0x000000010e0e7824 */ /* 0x010fc600078e0a0f */
[----:B------:R-:W-:Y:S01]  /*32b0*/  IADD3 R11, P0, P1, R12, R0, R11 ;  /* 0x000000000c0b7210 */ /* 0x000fe2000791e00b */
[----:B------:R-:W-:Y:S02]  /*32c0*/  IMAD R14, R14, R14, RZ ;  /* 0x0000000e0e0e7224 */ /* 0x000fe400078e02ff */
[----:B-----5:R-:W-:-:S04]  /*32d0*/  IMAD.IADD R16, R16, 0x1, -R19 ;  /* 0x0000000110107824 */ /* 0x020fc800078e0a13 */
[----:B0-----:R-:W-:Y:S01]  /*32e0*/  IMAD R3, R16, R16, RZ ;  /* 0x0000001010037224 */ /* 0x001fe200078e02ff */
[----:B------:R-:W-:-:S04]  /*32f0*/  IADD3 R20, PT, PT, R20, -R23, RZ ;  /* 0x8000001714147210 */ /* 0x000fc80007ffe0ff */
[----:B------:R-:W-:Y:S01]  /*3300*/  IADD3 R14, P2, P3, R3, R11, R14 ;  /* 0x0000000b030e7210 */ /* 0x000fe20007b5e00e */
[----:B------:R-:W-:Y:S01]  /*3310*/  IMAD.IADD R18, R18, 0x1, -R21 ;  /* 0x0000000112127824 */ /* 0x000fe200078e0a15 */
[----:B------:R-:W-:Y:S01]  /*3320*/  IADD3.X R7, PT, PT, RZ, R7, RZ, P0, P1 ;  /* 0x00000007ff077210 */ /* 0x000fe200007e24ff */
[----:B------:R-:W-:Y:S02]  /*3330*/  IMAD R9, R20, R20, RZ ;  /* 0x0000001414097224 */ /* 0x000fe400078e02ff */
[----:B------:R-:W-:Y:S01]  /*3340*/  IMAD R18, R18, R18, RZ ;  /* 0x0000001212127224 */ /* 0x000fe200078e02ff */
[----:B------:R-:W-:Y:S01]  /*3350*/  IADD3.X R7, PT, PT, RZ, R7, RZ, P2, P3 ;  /* 0x00000007ff077210 */ /* 0x000fe200017e64ff */
[----:B------:R-:W-:Y:S02]  /*3360*/  IMAD.IADD R22, R22, 0x1, -R25 ;  /* 0x0000000116167824 */ /* 0x000fe400078e0a19 */
[----:B------:R-:W-:Y:S01]  /*3370*/  IMAD.IADD R24, R24, 0x1, -R27 ;  /* 0x0000000118187824 */ /* 0x000fe200078e0a1b */
[----:B------:R-:W-:Y:S01]  /*3380*/  IADD3 R9, P0, P1, R9, R14, R18 ;  /* 0x0000000e09097210 */ /* 0x000fe2000791e012 */
[----:B------:R-:W-:-:S02]  /*3390*/  IMAD R0, R22, R22, RZ ;  /* 0x0000001616007224 */ /* 0x000fc400078e02ff */
[----:B------:R-:W-:Y:S01]  /*33a0*/  IMAD R3, R24, R24, RZ ;  /* 0x0000001818037224 */ /* 0x000fe200078e02ff */
[----:B------:R-:W-:-:S04]  /*33b0*/  IADD3.X R7, PT, PT, RZ, R7, RZ, P0, P1 ;  /* 0x00000007ff077210 */ /* 0x000fc800007e24ff */
[----:B------:R-:W-:-:S04]  /*33c0*/  IADD3 R0, P2, P3, R3, R9, R0 ;  /* 0x0000000903007210 */ /* 0x000fc80007b5e000 */
[----:B------:R-:W-:-:S09]  /*33d0*/  IADD3.X R7, PT, PT, RZ, R7, RZ, P2, P3 ;  /* 0x00000007ff077210 */ /* 0x000fd200017e64ff */
.L_x_129:
[----:B------:R-:W-:Y:S05]  /*33e0*/  BRA.U !UP0, `(.L_x_126) ;  /* 0x0000000108e87547 */ /* 0x000fea000b800000 */
[----:B------:R-:W-:Y:S02]  /*33f0*/  UISETP.GE.U32.AND UP1, UPT, UR10, 0x4, UPT ;  /* 0x000000040a00788c */ /* 0x000fe4000bf26070 */
[----:B------:R-:W-:-:S04]  /*3400*/  ULOP3.LUT UR5, UR9, 0x3, URZ, 0xc0, !UPT ;  /* 0x0000000309057892 */ /* 0x000fc8000f8ec0ff */
[----:B------:R-:W-:-:S03]  /*3410*/  UISETP.NE.AND UP0, UPT, UR5, URZ, UPT ;  /* 0x000000ff0500728c */ /* 0x000fc6000bf05270 */
[----:B------:R-:W-:Y:S08]  /*3420*/  BRA.U !UP1, `(.L_x_130) ;  /* 0x0000000109787547 */ /* 0x000ff0000b800000 */
[----:B------:R-:W1:Y:S02]  /*3430*/  LDCU.128 UR8, c[0x0][0x3a0] ;  /* 0x00007400ff0877ac */ /* 0x000e640008000c00 */
[----:B-1----:R-:W-:Y:S02]  /*3440*/  UIADD3 UR8, UP1, UPT, UR4, UR8, URZ ;  /* 0x0000000804087290 */ /* 0x002fe4000ff3e0ff */
[----:B------:R-:W-:Y:S02]  /*3450*/  UIADD3 UR10, UP2, UPT, UR4, UR10, URZ ;  /* 0x0000000a040a7290 */ /* 0x000fe4000ff5e0ff */
[----:B------:R-:W-:Y:S02]  /*3460*/  UIADD3.X UR9, UPT, UPT, URZ, UR9, URZ, UP1, !UPT ;  /* 0x00000009ff097290 */ /* 0x000fe40008ffe4ff */
[----:B------:R-:W-:Y:S01]  /*3470*/  UIADD3.X UR11, UPT, UPT, URZ, UR11, URZ, UP2, !UPT ;  /* 0x0000000bff0b7290 */ /* 0x000fe200097fe4ff */
[----:B0-----:R-:W-:Y:S02]  /*3480*/  IMAD.U32 R2, RZ, RZ, UR8 ;  /* 0x00000008ff027e24 */ /* 0x001fe4000f8e00ff */
[----:B------:R-:W-:-:S02]  /*3490*/  IMAD.U32 R8, RZ, RZ, UR10 ;  /* 0x0000000aff087e24 */ /* 0x000fc4000f8e00ff */
[----:B------:R-:W-:Y:S01]  /*34a0*/  IMAD.U32 R3, RZ, RZ, UR9 ;  /* 0x00000009ff037e24 */ /* 0x000fe2000f8e00ff */
[----:B------:R-:W-:-:S04]  /*34b0*/  MOV R9, UR11 ;  /* 0x0000000b00097c02 */ /* 0x000fc80008000f00 */
        /* <DEDUP_REMOVED lines=21> */
.L_x_130:
[----:B------:R-:W-:Y:S05]  /*3610*/  BRA.U !UP0, `(.L_x_126) ;  /* 0x00000001085c7547 */ /* 0x000fea000b800000 */
[----:B------:R-:W1:Y:S01]  /*3620*/  LDCU.128 UR8, c[0x0][0x3a0] ;  /* 0x00007400ff0877ac */ /* 0x000e620008000c00 */
[----:B------:R-:W-:Y:S02]  /*3630*/  UIADD3 UR5, UPT, UPT, -UR5, URZ, URZ ;  /* 0x000000ff05057290 */ /* 0x000fe4000fffe1ff */
[----:B-1----:R-:W-:Y:S02]  /*3640*/  UIADD3 UR7, UP0, UPT, UR4, UR10, URZ ;  /* 0x0000000a04077290 */ /* 0x002fe4000ff1e0ff */
[----:B------:R-:W-:Y:S02]  /*3650*/  UIADD3 UR4, UP1, UPT, UR4, UR8, URZ ;  /* 0x0000000804047290 */ /* 0x000fe4000ff3e0ff */
[----:B------:R-:W-:Y:S02]  /*3660*/  UIADD3.X UR8, UPT, UPT, URZ, UR11, URZ, UP0, !UPT ;  /* 0x0000000bff087290 */ /* 0x000fe400087fe4ff */
[----:B------:R-:W-:-:S12]  /*3670*/  UIADD3.X UR6, UPT, UPT, URZ, UR9, URZ, UP1, !UPT ;  /* 0x00000009ff067290 */ /* 0x000fd80008ffe4ff */
.L_x_131:
[----:B0-----:R-:W-:Y:S01]  /*3680*/  IMAD.U32 R2, RZ, RZ, UR4 ;  /* 0x00000004ff027e24 */ /* 0x001fe2000f8e00ff */
[----:B------:R-:W-:Y:S01]  /*3690*/  MOV R3, UR6 ;  /* 0x0000000600037c02 */ /* 0x000fe20008000f00 */
[----:B------:R-:W-:Y:S02]  /*36a0*/  IMAD.U32 R9, RZ, RZ, UR8 ;  /* 0x00000008ff097e24 */ /* 0x000fe4000f8e00ff */
[----:B------:R-:W-:Y:S02]  /*36b0*/  IMAD.U32 R8, RZ, RZ, UR7 ;  /* 0x00000007ff087e24 */ /* 0x000fe4000f8e00ff */
[----:B------:R-:W2:Y:S04]  /*36c0*/  LDG.E.U8 R2, desc[UR16][R2.64] ;  /* 0x0000001002027981 */ /* 0x000ea8000c1e1100 */
[----:B------:R-:W2:Y:S01]  /*36d0*/  LDG.E.U8 R9, desc[UR16][R8.64] ;  /* 0x0000001008097981 */ /* 0x000ea2000c1e1100 */
[----:B------:R-:W-:-:S02]  /*36e0*/  UIADD3 UR7, UP0, UPT, UR7, 0x1, URZ ;  /* 0x0000000107077890 */ /* 0x000fc4000ff1e0ff */
[----:B------:R-:W-:Y:S02]  /*36f0*/  UIADD3 UR5, UPT, UPT, UR5, 0x1, URZ ;  /* 0x0000000105057890 */ /* 0x000fe4000fffe0ff */
[----:B------:R-:W-:Y:S02]  /*3700*/  UIADD3.X UR8, UPT, UPT, URZ, UR8, URZ, UP0, !UPT ;  /* 0x00000008ff087290 */ /* 0x000fe400087fe4ff */
[----:B------:R-:W-:Y:S02]  /*3710*/  UISETP.NE.AND UP0, UPT, UR5, URZ, UPT ;  /* 0x000000ff0500728c */ /* 0x000fe4000bf05270 */
[----:B------:R-:W-:-:S04]  /*3720*/  UIADD3 UR4, UP1, UPT, UR4, 0x1, URZ ;  /* 0x0000000104047890 */ /* 0x000fc8000ff3e0ff */
[----:B------:R-:W-:Y:S01]  /*3730*/  UIADD3.X UR6, UPT, UPT, URZ, UR6, URZ, UP1, !UPT ;  /* 0x00000006ff067290 */ /* 0x000fe20008ffe4ff */
[----:B--2---:R-:W-:-:S04]  /*3740*/  IMAD.IADD R10, R2, 0x1, -R9 ;  /* 0x00000001020a7824 */ /* 0x004fc800078e0a09 */
[----:B------:R-:W-:-:S05]  /*3750*/  IMAD R11, R10, R10, RZ ;  /* 0x0000000a0a0b7224 */ /* 0x000fca00078e02ff */
[----:B------:R-:W-:-:S05]  /*3760*/  IADD3 R0, P0, PT, R11, R0, RZ ;  /* 0x000000000b007210 */ /* 0x000fca0007f1e0ff */
[----:B------:R-:W-:Y:S01]  /*3770*/  IMAD.X R7, RZ, RZ, R7, P0 ;  /* 0x000000ffff077224 */ /* 0x000fe200000e0607 */
[----:B------:R-:W-:Y:S07]  /*3780*/  BRA.U UP0, `(.L_x_131) ;  /* 0xfffffffd00bc7547 */ /* 0x000fee000b83ffff */
.L_x_126:
[----:B------:R-:W-:Y:S01]  /*3790*/  ISETP.GE.AND P0, PT, R17, 0x1, PT ;  /* 0x000000011100780c */ /* 0x000fe20003f06270 */
[----:B------:R-:W1:Y:S01]  /*37a0*/  LDCU UR5, c[0x0][0x394] ;  /* 0x00007280ff0577ac */ /* 0x000e620008000800 */
[----:B------:R-:W-:Y:S01]  /*37b0*/  BSSY.RECONVERGENT B0, `(.L_x_132) ;  /* 0x000009e000007945 */ /* 0x000fe20003800200 */
[----:B------:R-:W2:Y:S01]  /*37c0*/  LDCU.64 UR6, c[0x0][0x3a0] ;  /* 0x00007400ff0677ac */ /* 0x000ea20008000a00 */
[----:B------:R-:W3:Y:S09]  /*37d0*/  LDCU.64 UR8, c[0x0][0x3a8] ;  /* 0x00007500ff0877ac */ /* 0x000ef20008000a00 */
[----:B------:R-:W-:Y:S05]  /*37e0*/  @!P0 BRA `(.L_x_133) ;  /* 0x0000000800688947 */ /* 0x000fea0003800000 */
[C---:B------:R-:W-:Y:S01]  /*37f0*/  ISETP.GE.U32.AND P0, PT, R17.reuse, 0x4, PT ;  /* 0x000000041100780c */ /* 0x040fe20003f06070 */
[----:B------:R-:W-:Y:S01]  /*3800*/  BSSY.RECONVERGENT B1, `(.L_x_134) ;  /* 0x0000074000017945 */ /* 0x000fe20003800200 */
[----:B------:R-:W-:Y:S01]  /*3810*/  LOP3.LUT R25, R17, 0x3, RZ, 0xc0, !PT ;  /* 0x0000000311197812 */ /* 0x000fe200078ec0ff */
[----:B------:R-:W-:-:S10]  /*3820*/  IMAD.MOV.U32 R24, RZ, RZ, RZ ;  /* 0x000000ffff187224 */ /* 0x000fd400078e00ff */
[----:B------:R-:W-:Y:S05]  /*3830*/  @!P0 BRA `(.L_x_135) ;  /* 0x0000000400c08947 */ /* 0x000fea0003800000 */
[----:B------:R-:W4:Y:S01]  /*3840*/  LDC R26, c[0x0][0x394] ;  /* 0x0000e500ff1a7b82 */ /* 0x000f220000000800 */
[----:B------:R-:W-:Y:S01]  /*3850*/  LOP3.LUT R24, R17, 0x7ffffffc, RZ, 0xc0, !PT ;  /* 0x7ffffffc11187812 */ /* 0x000fe200078ec0ff */
[C---:B------:R-:W-:Y:S01]  /*3860*/  VIADD R28, R1.reuse, 0x2008 ;  /* 0x00002008011c7836 */ /* 0x040fe20000000000 */
[----:B------:R-:W-:-:S03]  /*3870*/  IADD3 R29, PT, PT, R1, 0x8, RZ ;  /* 0x00000008011d7810 */ /* 0x000fc60007ffe0ff */
[----:B------:R-:W-:Y:S02]  /*3880*/  IMAD.MOV R27, RZ, RZ, -R24 ;  /* 0x000000ffff1b7224 */ /* 0x000fe400078e0a18 */
[----:B0-----:R-:W0:Y:S08]  /*3890*/  LDC.64 R2, c[0x0][0x3a0] ;  /* 0x0000e800ff027b82 */ /* 0x001e300000000a00 */
[----:B------:R-:W0:Y:S02]  /*38a0*/  LDC.64 R8, c[0x0][0x3a8] ;  /* 0x0000ea00ff087b82 */ /* 0x000e240000000a00 */
.L_x_144:
[----:B------:R-:W4:Y:S04]  /*38b0*/  LDL.64 R10, [R29+-0x8] ;  /* 0xfffff8001d0a7983 */ /* 0x000f280000100a00 */
[----:B------:R-:W4:Y:S04]  /*38c0*/  LDL.64 R12, [R28+-0x8] ;  /* 0xfffff8001c0c7983 */ /* 0x000f280000100a00 */
[----:B------:R-:W2:Y:S04]  /*38d0*/  LDL.64 R14, [R29] ;  /* 0x000000001d0e7983 */ /* 0x000ea80000100a00 */
[----:B------:R-:W2:Y:S01]  /*38e0*/  LDL.64 R16, [R28] ;  /* 0x000000001c107983 */ /* 0x000ea20000100a00 */
[----:B----4-:R-:W-:-:S02]  /*38f0*/  IMAD R21, R12, R26, R10 ;  /* 0x0000001a0c157224 */ /* 0x010fc400078e020a */
[----:B------:R-:W-:-:S03]  /*3900*/  IMAD R23, R26, R13, R11 ;  /* 0x0000000d1a177224 */ /* 0x000fc600078e020b */
[----:B------:R-:W-:Y:S02]  /*3910*/  SHF.R.S32.HI R22, RZ, 0x1f, R21 ;  /* 0x0000001fff167819 */ /* 0x000fe40000011415 */
[----:B0-----:R-:W-:Y:S01]  /*3920*/  IADD3 R12, P0, PT, R21, R2, RZ ;  /* 0x00000002150c7210 */ /* 0x001fe20007f1e0ff */
[----:B--2---:R-:W-:Y:S01]  /*3930*/  IMAD R33, R16, R26, R14 ;  /* 0x0000001a10217224 */ /* 0x004fe200078e020e */
[----:B------:R-:W-:Y:S01]  /*3940*/  SHF.R.S32.HI R30, RZ, 0x1f, R23 ;  /* 0x0000001fff1e7819 */ /* 0x000fe20000011417 */
[----:B------:R-:W-:Y:S01]  /*3950*/  IMAD R31, R26, R17, R15 ;  /* 0x000000111a1f7224 */ /* 0x000fe200078e020f */
[-C--:B------:R-:W-:Y:S01]  /*3960*/  IADD3 R18, P1, PT, R23, R2.reuse, RZ ;  /* 0x0000000217127210 */ /* 0x080fe20007f3e0ff */
[----:B------:R-:W-:Y:S01]  /*3970*/  IMAD.X R13, R22, 0x1, R3, P0 ;  /* 0x00000001160d7824 */ /* 0x000fe200000e0603 */
[----:B------:R-:W-:Y:S02]  /*3980*/  SHF.R.S32.HI R32, RZ, 0x1f, R33 ;  /* 0x0000001fff207819 */ /* 0x000fe40000011421 */
[----:B------:R-:W-:Y:S01]  /*3990*/  IADD3 R10, P2, PT, R33, R2, RZ ;  /* 0x00000002210a7210 */ /* 0x000fe20007f5e0ff */
[----:B------:R-:W-:Y:S01]  /*39a0*/  IMAD.X R19, R30, 0x1, R3, P1 ;  /* 0x000000011e137824 */ /* 0x000fe200008e0603 */
[----:B------:R0:W2:Y:S01]  /*39b0*/  LDG.E.U8 R12, desc[UR16][R12.64] ;  /* 0x000000100c0c7981 */ /* 0x0000a2000c1e1100 */
[----:B------:R-:W-:-:S02]  /*39c0*/  IADD3 R14, P0, PT, R21, R8, RZ ;  /* 0x00000008150e7210 */ /* 0x000fc40007f1e0ff */
[----:B------:R-:W-:Y:S01]  /*39d0*/  IMAD.X R11, R32, 0x1, R3, P2 ;  /* 0x00000001200b7824 */ /* 0x000fe200010e0603 */
[-C--:B------:R-:W-:Y:S01]  /*39e0*/  IADD3 R16, P1, PT, R23, R8.reuse, RZ ;  /* 0x0000000817107210 */ /* 0x080fe20007f3e0ff */
[----:B------:R-:W4:Y:S01]  /*39f0*/  LDG.E.U8 R18, desc[UR16][R18.64] ;  /* 0x0000001012127981 */ /* 0x000f22000c1e1100 */
[----:B------:R-:W-:Y:S02]  /*3a00*/  IADD3.X R15, PT, PT, R22, R9, RZ, P0, !PT ;  /* 0x00000009160f7210 */ /* 0x000fe400007fe4ff */
[----:B------:R-:W-:Y:S01]  /*3a10*/  IADD3 R20, P2, PT, R33, R8, RZ ;  /* 0x0000000821147210 */ /* 0x000fe20007f5e0ff */
[----:B------:R-:W3:Y:S01]  /*3a20*/  LDG.E.U8 R10, desc[UR16][R10.64] ;  /* 0x000000100a0a7981 */ /* 0x000ee2000c1e1100 */
[----:B------:R-:W-:Y:S02]  /*3a30*/  SHF.R.S32.HI R34, RZ, 0x1f, R31 ;  /* 0x0000001fff227819 */ /* 0x000fe4000001141f */
[----:B------:R-:W-:Y:S01]  /*3a40*/  IADD3 R22, P0, PT, R31, R2, RZ ;  /* 0x000000021f167210 */ /* 0x000fe20007f1e0ff */
[--C-:B------:R-:W-:Y:S01]  /*3a50*/  IMAD.X R17, R30, 0x1, R9.reuse, P1 ;  /* 0x000000011e117824 */ /* 0x100fe200008e0609 */
[----:B------:R0:W5:Y:S01]  /*3a60*/  LDG.E.U8 R14, desc[UR16][R14.64] ;  /* 0x000000100e0e7981 */ /* 0x000162000c1e1100 */
[----:B------:R-:W-:-:S02]  /*3a70*/  IMAD.X R21, R32, 0x1, R9, P2 ;  /* 0x0000000120157824 */ /* 0x000fc400010e0609 */
[----:B------:R-:W-:Y:S01]  /*3a80*/  IMAD.X R23, R34, 0x1, R3, P0 ;  /* 0x0000000122177824 */ /* 0x000fe200000e0603 */
[----:B------:R0:W5:Y:S04]  /*3a90*/  LDG.E.U8 R16, desc[UR16][R16.64] ;  /* 0x0000001010107981 */ /* 0x000168000c1e1100 */
[----:B------:R1:W5:Y:S04]  /*3aa0*/  LDG.E.U8 R20, desc[UR16][R20.64] ;  /* 0x0000001014147981 */ /* 0x000368000c1e1100 */
[----:B------:R1:W5:Y:S01]  /*3ab0*/  LDG.E.U8 R22, desc[UR16][R22.64] ;  /* 0x0000001016167981 */ /* 0x000362000c1e1100 */
[----:B------:R-:W-:Y:S01]  /*3ac0*/  BSSY.RECONVERGENT B2, `(.L_x_136) ;  /* 0x0000009000027945 */ /* 0x000fe20003800200 */
[----:B0-----:R-:W-:Y:S01]  /*3ad0*/  IMAD.MOV.U32 R13, RZ, RZ, 0x64 ;  /* 0x00000064ff0d7424 */ /* 0x001fe200078e00ff */
[----:B--2---:R-:W-:-:S02]  /*3ae0*/  ISETP.NE.AND P0, PT, R12, RZ, PT ;  /* 0x000000ff0c00720c */ /* 0x004fc40003f05270 */
[----:B----4-:R-:W-:Y:S02]  /*3af0*/  ISETP.NE.AND P1, PT, R18, RZ, PT ;  /* 0x000000ff1200720c */ /* 0x010fe40003f25270 */
[----:B---3--:R-:W-:-:S09]  /*3b00*/  ISETP.NE.AND P2, PT, R10, RZ, PT ;  /* 0x000000ff0a00720c */ /* 0x008fd20003f45270 */
[----:B-1----:R-:W-:Y:S05]  /*3b10*/  @!P0 BRA `(.L_x_137) ;  /* 0x00000000000c8947 */ /* 0x002fea0003800000 */
[----:B------:R-:W-:-:S13]  /*3b20*/  ISETP.NE.AND P0, PT, R12, 0xff, PT ;  /* 0x000000ff0c00780c */ /* 0x000fda0003f05270 */
[----:B------:R-:W-:Y:S01]  /*3b30*/  @P0 VIADD R13, R12, 0x5 ;  /* 0x000000050c0d0836 */ /* 0x000fe20000000000 */
[----:B------:R-:W-:-:S07]  /*3b40*/  @!P0 MOV R13, 0xff ;  /* 0x000000ff000d8802 */ /* 0x000fce0000000f00 */
.L_x_137:
[----:B------:R-:W-:Y:S05]  /*3b50*/  BSYNC.RECONVERGENT B2 ;  /* 0x0000000000027941 */ /* 0x000fea0003800200 */
.L_x_136:
[----:B------:R-:W-:Y:S01]  /*3b60*/  BSSY.RECONVERGENT B2, `(.L_x_138) ;  /* 0x0000008000027945 */ /* 0x000fe20003800200 */
[C-C-:B------:R-:W-:Y:S02]  /*3b70*/  IMAD.IADD R15, R12.reuse, 0x1, -R13.reuse ;  /* 0x000000010c0f7824 */ /* 0x140fe400078e0a0d */
[----:B------:R-:W-:Y:S02]  /*3b80*/  IMAD.IADD R11, R12, 0x1, R13 ;  /* 0x000000010c0b7824 */ /* 0x000fe400078e020d */
[----:B------:R-:W-:Y:S01]  /*3b90*/  IMAD.MOV.U32 R17, RZ, RZ, 0x64 ;  /* 0x00000064ff117424 */ /* 0x000fe200078e00ff */
[----:B------:R-:W-:Y:S06]  /*3ba0*/  @!P1 BRA `(.L_x_139) ;  /* 0x00000000000c9947 */ /* 0x000fec0003800000 */
[----:B------:R-:W-:-:S13]  /*3bb0*/  ISETP.NE.AND P0, PT, R18, 0xff, PT ;  /* 0x000000ff1200780c */ /* 0x000fda0003f05270 */
[----:B------:R-:W-:Y:S02]  /*3bc0*/  @P0 VIADD R17, R18, 0x5 ;  /* 0x0000000512110836 */ /* 0x000fe40000000000 */
[----:B------:R-:W-:-:S07]  /*3bd0*/  @!P0 IMAD.MOV.U32 R17, RZ, RZ, 0xff ;  /* 0x000000ffff118424 */ /* 0x000fce00078e00ff */
.L_x_139:
[----:B------:R-:W-:Y:S05]  /*3be0*/  BSYNC.RECONVERGENT B2 ;  /* 0x0000000000027941 */ /* 0x000fea0003800200 */
.L_x_138:
[----:B------:R-:W-:Y:S01]  /*3bf0*/  IADD3 R19, PT, PT, R18, -R17, RZ ;  /* 0x8000001112137210 */ /* 0x000fe20007ffe0ff */
[----:B------:R-:W-:Y:S01]  /*3c00*/  BSSY.RECONVERGENT B2, `(.L_x_140) ;  /* 0x000000b000027945 */ /* 0x000fe20003800200 */
[----:B------:R-:W-:Y:S02]  /*3c10*/  IMAD.IADD R12, R13, 0x1, -R12 ;  /* 0x000000010d0c7824 */ /* 0x000fe400078e0a0c */
[----:B-----5:R-:W-:Y:S02]  /*3c20*/  IMAD R14, R14, R15, RZ ;  /* 0x0000000f0e0e7224 */ /* 0x020fe400078e02ff */
[----:B------:R-:W-:Y:S02]  /*3c30*/  IMAD.IADD R13, R18, 0x1, R17 ;  /* 0x00000001120d7824 */ /* 0x000fe400078e0211 */
[----:B------:R-:W-:Y:S02]  /*3c40*/  IMAD.IADD R17, R17, 0x1, -R18 ;  /* 0x0000000111117824 */ /* 0x000fe400078e0a12 */
[----:B------:R-:W-:-:S02]  /*3c50*/  IMAD R16, R16, R19, RZ ;  /* 0x0000001310107224 */ /* 0x000fc400078e02ff */
[----:B------:R-:W-:Y:S01]  /*3c60*/  IMAD.MOV.U32 R15, RZ, RZ, 0x64 ;  /* 0x00000064ff0f7424 */ /* 0x000fe200078e00ff */
[----:B------:R-:W-:Y:S06]  /*3c70*/  @!P2 BRA `(.L_x_141) ;  /* 0x00000000000ca947 */ /* 0x000fec0003800000 */
[----:B------:R-:W-:-:S13]  /*3c80*/  ISETP.NE.AND P0, PT, R10, 0xff, PT ;  /* 0x000000ff0a00780c */ /* 0x000fda0003f05270 */
[----:B------:R-:W-:Y:S01]  /*3c90*/  @P0 VIADD R15, R10, 0x5 ;  /* 0x000000050a0f0836 */ /* 0x000fe20000000000 */
[----:B------:R-:W-:-:S07]  /*3ca0*/  @!P0 MOV R15, 0xff ;  /* 0x000000ff000f8802 */ /* 0x000fce0000000f00 */
.L_x_141:
[----:B------:R-:W-:Y:S05]  /*3cb0*/  BSYNC.RECONVERGENT B2 ;  /* 0x0000000000027941 */ /* 0x000fea0003800200 */
.L_x_140:
[--C-:B------:R-:W-:Y:S01]  /*3cc0*/  IMAD.IADD R19, R10, 0x1, -R15.reuse ;  /* 0x000000010a137824 */ /* 0x100fe200078e0a0f */
[----:B------:R-:W-:Y:S01]  /*3cd0*/  ISETP.NE.AND P0, PT, R22, RZ, PT ;  /* 0x000000ff1600720c */ /* 0x000fe20003f05270 */
[----:B------:R-:W-:Y:S01]  /*3ce0*/  IMAD.SHL.U32 R14, R14, 0x2, RZ ;  /* 0x000000020e0e7824 */ /* 0x000fe200078e00ff */
[----:B------:R-:W-:Y:S01]  /*3cf0*/  BSSY.RECONVERGENT B2, `(.L_x_142) ;  /* 0x0000013000027945 */ /* 0x000fe20003800200 */
[----:B------:R-:W-:Y:S02]  /*3d00*/  IMAD.SHL.U32 R16, R16, 0x2, RZ ;  /* 0x0000000210107824 */ /* 0x000fe400078e00ff */
[----:B------:R-:W-:Y:S02]  /*3d10*/  IMAD R19, R20, R19, RZ ;  /* 0x0000001314137224 */ /* 0x000fe400078e02ff */
[----:B------:R-:W-:Y:S02]  /*3d20*/  IMAD R11, R11, R12, R14 ;  /* 0x0000000c0b0b7224 */ /* 0x000fe400078e020e */
[----:B------:R-:W-:Y:S01]  /*3d30*/  IMAD R13, R13, R17, R16 ;  /* 0x000000110d0d7224 */ /* 0x000fe200078e0210 */
[----:B------:R-:W-:Y:S01]  /*3d40*/  SHF.L.U32 R19, R19, 0x1, RZ ;  /* 0x0000000113137819 */ /* 0x000fe200000006ff */
[----:B------:R-:W-:-:S02]  /*3d50*/  IMAD.IADD R12, R10, 0x1, R15 ;  /* 0x000000010a0c7824 */ /* 0x000fc400078e020f */
[----:B------:R-:W-:Y:S01]  /*3d60*/  IMAD.IADD R10, R15, 0x1, -R10 ;  /* 0x000000010f0a7824 */ /* 0x000fe200078e0a0a */
[--C-:B------:R-:W-:Y:S02]  /*3d70*/  IADD3 R0, P1, P2, R13, R0, R11.reuse ;  /* 0x000000000d007210 */ /* 0x100fe40007a3e00b */
[----:B------:R-:W-:Y:S01]  /*3d80*/  SHF.R.S32.HI R11, RZ, 0x1f, R11 ;  /* 0x0000001fff0b7819 */ /* 0x000fe2000001140b */
[----:B------:R-:W-:Y:S01]  /*3d90*/  IMAD R19, R12, R10, R19 ;  /* 0x0000000a0c137224 */ /* 0x000fe200078e0213 */
[----:B------:R-:W-:-:S04]  /*3da0*/  SHF.R.S32.HI R14, RZ, 0x1f, R13 ;  /* 0x0000001fff0e7819 */ /* 0x000fc8000001140d */
[----:B------:R-:W-:Y:S01]  /*3db0*/  IADD3.X R14, PT, PT, R14, R7, R11, P1, P2 ;  /* 0x000000070e0e7210 */ /* 0x000fe20000fe440b */
[----:B------:R-:W-:Y:S01]  /*3dc0*/  IMAD.MOV.U32 R7, RZ, RZ, 0x64 ;  /* 0x00000064ff077424 */ /* 0x000fe200078e00ff */
[----:B------:R-:W-:Y:S01]  /*3dd0*/  SHF.R.S32.HI R15, RZ, 0x1f, R19 ;  /* 0x0000001fff0f7819 */ /* 0x000fe20000011413 */
[----:B------:R-:W-:Y:S06]  /*3de0*/  @!P0 BRA `(.L_x_143) ;  /* 0x00000000000c8947 */ /* 0x000fec0003800000 */
[----:B------:R-:W-:-:S13]  /*3df0*/  ISETP.NE.AND P0, PT, R22, 0xff, PT ;  /* 0x000000ff1600780c */ /* 0x000fda0003f05270 */
[----:B------:R-:W-:Y:S02]  /*3e00*/  @P0 VIADD R7, R22, 0x5 ;  /* 0x0000000516070836 */ /* 0x000fe40000000000 */
[----:B------:R-:W-:-:S07]  /*3e10*/  @!P0 IMAD.MOV.U32 R7, RZ, RZ, 0xff ;  /* 0x000000ffff078424 */ /* 0x000fce00078e00ff */
.L_x_143:
[----:B------:R-:W-:Y:S05]  /*3e20*/  BSYNC.RECONVERGENT B2 ;  /* 0x0000000000027941 */ /* 0x000fea0003800200 */
.L_x_142:
[----:B------:R-:W-:-:S05]  /*3e30*/  IADD3 R10, P0, PT, R31, R8, RZ ;  /* 0x000000081f0a7210 */ /* 0x000fca0007f1e0ff */
[----:B------:R-:W-:-:S05]  /*3e40*/  IMAD.X R11, R34, 0x1, R9, P0 ;  /* 0x00000001220b7824 */ /* 0x000fca00000e0609 */
[----:B------:R-:W2:Y:S01]  /*3e50*/  LDG.E.U8 R10, desc[UR16][R10.64] ;  /* 0x000000100a0a7981 */ /* 0x000ea2000c1e1100 */
[C---:B------:R-:W-:Y:S01]  /*3e60*/  IMAD.IADD R13, R22.reuse, 0x1, -R7 ;  /* 0x00000001160d7824 */ /* 0x040fe200078e0a07 */
[----:B------:R-:W-:Y:S01]  /*3e70*/  IADD3 R12, PT, PT, R22, R7, RZ ;  /* 0x00000007160c7210 */ /* 0x000fe20007ffe0ff */
[----:B------:R-:W-:Y:S02]  /*3e80*/  VIADD R27, R27, 0x4 ;  /* 0x000000041b1b7836 */ /* 0x000fe40000000000 */
[----:B------:R-:W-:Y:S02]  /*3e90*/  IMAD.IADD R7, R7, 0x1, -R22 ;  /* 0x0000000107077824 */ /* 0x000fe400078e0a16 */
[----:B------:R-:W-:Y:S01]  /*3ea0*/  VIADD R29, R29, 0x10 ;  /* 0x000000101d1d7836 */ /* 0x000fe20000000000 */
[----:B------:R-:W-:Y:S01]  /*3eb0*/  ISETP.NE.AND P0, PT, R27, RZ, PT ;  /* 0x000000ff1b00720c */ /* 0x000fe20003f05270 */
[----:B------:R-:W-:Y:S02]  /*3ec0*/  VIADD R28, R28, 0x10 ;  /* 0x000000101c1c7836 */ /* 0x000fe40000000000 */
[----:B--2---:R-:W-:-:S04]  /*3ed0*/  IMAD R13, R10, R13, RZ ;  /* 0x0000000d0a0d7224 */ /* 0x004fc800078e02ff */
[----:B------:R-:W-:-:S04]  /*3ee0*/  IMAD.SHL.U32 R13, R13, 0x2, RZ ;  /* 0x000000020d0d7824 */ /* 0x000fc800078e00ff */
[----:B------:R-:W-:-:S05]  /*3ef0*/  IMAD R7, R12, R7, R13 ;  /* 0x000000070c077224 */ /* 0x000fca00078e020d */
[----:B------:R-:W-:Y:S02]  /*3f00*/  IADD3 R0, P1, P2, R7, R0, R19 ;  /* 0x0000000007007210 */ /* 0x000fe40007a3e013 */
[----:B------:R-:W-:-:S04]  /*3f10*/  SHF.R.S32.HI R7, RZ, 0x1f, R7 ;  /* 0x0000001fff077819 */ /* 0x000fc80000011407 */
[----:B------:R-:W-:Y:S01]  /*3f20*/  IADD3.X R7, PT, PT, R7, R14, R15, P1, P2 ;  /* 0x0000000e07077210 */ /* 0x000fe20000fe440f */
[----:B------:R-:W-:Y:S06]  /*3f30*/  @P0 BRA `(.L_x_144) ;  /* 0xfffffff8005c0947 */ /* 0x000fec000383ffff */
.L_x_135:
[----:B-123--:R-:W-:Y:S05]  /*3f40*/  BSYNC.RECONVERGENT B1 ;  /* 0x0000000000017941 */ /* 0x00efea0003800200 */
.L_x_134:
[----:B------:R-:W-:-:S13]  /*3f50*/  ISETP.NE.AND P0, PT, R25, RZ, PT ;  /* 0x000000ff1900720c */ /* 0x000fda0003f05270 */
[----:B------:R-:W-:Y:S05]  /*3f60*/  @!P0 BRA `(.L_x_133) ;  /* 0x0000000000888947 */ /* 0x000fea0003800000 */
[C---:B------:R-:W-:Y:S01]  /*3f70*/  IMAD R10, R24.reuse, 0x4, R4 ;  /* 0x00000004180a7824 */ /* 0x040fe200078e0204 */
[----:B------:R-:W-:Y:S01]  /*3f80*/  IADD3 R25, PT, PT, -R25, RZ, RZ ;  /* 0x000000ff19197210 */ /* 0x000fe20007ffe1ff */
[----:B------:R-:W-:-:S07]  /*3f90*/  IMAD R24, R24, 0x4, R1 ;  /* 0x0000000418187824 */ /* 0x000fce00078e0201 */
.L_x_147:
[----:B0-----:R-:W2:Y:S04]  /*3fa0*/  LDL R2, [R24] ;  /* 0x0000000018027983 */ /* 0x001ea80000100800 */
        /* <DEDUP_REMOVED lines=8> */
[----:B------:R0:W5:Y:S01]  /*4030*/  LDG.E.U8 R8, desc[UR16][R8.64] ;  /* 0x0000001008087981 */ /* 0x000162000c1e1100 */
[----:B------:R-:W-:Y:S01]  /*4040*/  BSSY.RECONVERGENT B1, `(.L_x_145) ;  /* 0x0000007000017945 */ /* 0x000fe20003800200 */
[----:B------:R-:W-:Y:S01]  /*4050*/  IMAD.MOV.U32 R4, RZ, RZ, 0x64 ;  /* 0x00000064ff047424 */ /* 0x000fe200078e00ff */
[----:B--2---:R-:W-:-:S13]  /*4060*/  ISETP.NE.AND P0, PT, R11, RZ, PT ;  /* 0x000000ff0b00720c */ /* 0x004fda0003f05270 */
[----:B0-----:R-:W-:Y:S05]  /*4070*/  @!P0 BRA `(.L_x_146) ;  /* 0x00000000000c8947 */ /* 0x001fea0003800000 */
[----:B------:R-:W-:-:S13]  /*4080*/  ISETP.NE.AND P0, PT, R11, 0xff, PT ;  /* 0x000000ff0b00780c */ /* 0x000fda0003f05270 */
[----:B------:R-:W-:Y:S02]  /*4090*/  @P0 VIADD R4, R11, 0x5 ;  /* 0x000000050b040836 */ /* 0x000fe40000000000 */
[----:B------:R-:W-:-:S07]  /*40a0*/  @!P0 IMAD.MOV.U32 R4, RZ, RZ, 0xff ;  /* 0x000000ffff048424 */ /* 0x000fce00078e00ff */
.L_x_146:
[----:B------:R-:W-:Y:S05]  /*40b0*/  BSYNC.RECONVERGENT B1 ;  /* 0x0000000000017941 */ /* 0x000fea0003800200 */
.L_x_145:
[--C-:B------:R-:W-:Y:S02]  /*40c0*/  IMAD.IADD R3, R11, 0x1, -R4.reuse ;  /* 0x000000010b037824 */ /* 0x100fe400078e0a04 */
[----:B------:R-:W-:Y:S02]  /*40d0*/  VIADD R25, R25, 0x1 ;  /* 0x0000000119197836 */ /* 0x000fe40000000000 */
[----:B-----5:R-:W-:Y:S02]  /*40e0*/  IMAD R3, R8, R3, RZ ;  /* 0x0000000308037224 */ /* 0x020fe400078e02ff */
[----:B------:R-:W-:Y:S01]  /*40f0*/  IMAD.IADD R2, R11, 0x1, R4 ;  /* 0x000000010b027824 */ /* 0x000fe200078e0204 */
[----:B------:R-:W-:Y:S01]  /*4100*/  ISETP.NE.AND P0, PT, R25, RZ, PT ;  /* 0x000000ff1900720c */ /* 0x000fe20003f05270 */
[----:B------:R-:W-:Y:S01]  /*4110*/  IMAD.SHL.U32 R3, R3, 0x2, RZ ;  /* 0x0000000203037824 */ /* 0x000fe200078e00ff */
[----:B------:R-:W-:Y:S01]  /*4120*/  IADD3 R4, PT, PT, -R11, R4, RZ ;  /* 0x000000040b047210 */ /* 0x000fe20007ffe1ff */
[----:B------:R-:W-:-:S02]  /*4130*/  VIADD R24, R24, 0x4 ;  /* 0x0000000418187836 */ /* 0x000fc40000000000 */
[----:B------:R-:W-:Y:S02]  /*4140*/  VIADD R10, R10, 0x4 ;  /* 0x000000040a0a7836 */ /* 0x000fe40000000000 */
[----:B------:R-:W-:-:S05]  /*4150*/  IMAD R2, R2, R4, R3 ;  /* 0x0000000402027224 */ /* 0x000fca00078e0203 */
[----:B------:R-:W-:-:S04]  /*4160*/  IADD3 R0, P1, PT, R2, R0, RZ ;  /* 0x0000000002007210 */ /* 0x000fc80007f3e0ff */
[----:B------:R-:W-:Y:S01]  /*4170*/  LEA.HI.X.SX32 R7, R2, R7, 0x1, P1 ;  /* 0x0000000702077211 */ /* 0x000fe200008f0eff */
[----:B------:R-:W-:Y:S08]  /*4180*/  @P0 BRA `(.L_x_147) ;  /* 0xfffffffc00840947 */ /* 0x000ff0000383ffff */
.L_x_133:
[----:B-123--:R-:W-:Y:S05]  /*4190*/  BSYNC.RECONVERGENT B0 ;  /* 0x0000000000007941 */ /* 0x00efea0003800200 */
.L_x_132:
[----:B0-----:R-:W0:Y:S01]  /*41a0*/  LDC.64 R2, c[0x0][0x398] ;  /* 0x0000e600ff027b82 */ /* 0x001e220000000a00 */
[----:B------:R-:W1:Y:S02]  /*41b0*/  LDCU UR4, c[0x0][0x390] ;  /* 0x00007200ff0477ac */ /* 0x000e640008000800 */
[----:B-1----:R-:W-:Y:S02]  /*41c0*/  IMAD R5, R6, UR4, R5 ;  /* 0x0000000406057c24 */ /* 0x002fe4000f8e0205 */
[----:B------:R-:W-:Y:S02]  /*41d0*/  IMAD.MOV.U32 R6, RZ, RZ, R0 ;  /* 0x000000ffff067224 */ /* 0x000fe400078e0000 */
[----:B0-----:R-:W-:-:S05]  /*41e0*/  IMAD.WIDE R2, R5, 0x8, R2 ;  /* 0x0000000805027825 */ /* 0x001fca00078e0202 */
[----:B------:R-:W-:Y:S01]  /*41f0*/  STG.E.64 desc[UR16][R2.64], R6 ;  /* 0x0000000602007986 */ /* 0x000fe2000c101b10 */
[----:B------:R-:W-:Y:S05]  /*4200*/  EXIT ;  /* 0x000000000000794d */ /* 0x000fea0003800000 */
        .weak           $__internal_1_$__cuda_sm3x_div_rn_noftz_f32_slowpath
        .type           $__internal_1_$__cuda_sm3x_div_rn_noftz_f32_slowpath,@function
        .size           $__internal_1_$__cuda_sm3x_div_rn_noftz_f32_slowpath,(.L_x_161 - $__internal_1_$__cuda_sm3x_div_rn_noftz_f32_slowpath)
$__internal_1_$__cuda_sm3x_div_rn_noftz_f32_slowpath:
[--C-:B------:R-:W-:Y:S01]  /*4210*/  SHF.R.U32.HI R11, RZ, 0x17, R3.reuse ;  /* 0x00000017ff0b7819 */ /* 0x100fe20000011603 */
[----:B------:R-:W-:Y:S01]  /*4220*/  BSSY.RECONVERGENT B1, `(.L_x_148) ;  /* 0x0000063000017945 */ /* 0x000fe20003800200 */
[----:B------:R-:W-:Y:S01]  /*4230*/  SHF.R.U32.HI R25, RZ, 0x17, R2 ;  /* 0x00000017ff197819 */ /* 0x000fe20000011602 */
[----:B------:R-:W-:Y:S01]  /*4240*/  IMAD.MOV.U32 R31, RZ, RZ, R3 ;  /* 0x000000ffff1f7224 */ /* 0x000fe200078e0003 */
[----:B------:R-:W-:Y:S02]  /*4250*/  LOP3.LUT R11, R11, 0xff, RZ, 0xc0, !PT ;  /* 0x000000ff0b0b7812 */ /* 0x000fe400078ec0ff */
[----:B------:R-:W-:Y:S02]  /*4260*/  LOP3.LUT R25, R25, 0xff, RZ, 0xc0, !PT ;  /* 0x000000ff19197812 */ /* 0x000fe400078ec0ff */
[----:B------:R-:W-:-:S03]  /*4270*/  IADD3 R28, PT, PT, R11, -0x1, RZ ;  /* 0xffffffff0b1c7810 */ /* 0x000fc60007ffe0ff */
[----:B------:R-:W-:Y:S01]  /*4280*/  VIADD R29, R25, 0xffffffff ;  /* 0xffffffff191d7836 */ /* 0x000fe20000000000 */
[----:B------:R-:W-:-:S04]  /*4290*/  ISETP.GT.U32.AND P0, PT, R28, 0xfd, PT ;  /* 0x000000fd1c00780c */ /* 0x000fc80003f04070 */
[----:B------:R-:W-:-:S13]  /*42a0*/  ISETP.GT.U32.OR P0, PT, R29, 0xfd, P0 ;  /* 0x000000fd1d00780c */ /* 0x000fda0000704470 */
[----:B------:R-:W-:Y:S01]  /*42b0*/  @!P0 IMAD.MOV.U32 R15, RZ, RZ, RZ ;  /* 0x000000ffff0f8224 */ /* 0x000fe200078e00ff */
        /* <DEDUP_REMOVED lines=22> */
[----:B------:R-:W-:-:S03]  /*4420*/  @!P1 FFMA R31, R3, 1.84467440737095516160e+19, RZ ;  /* 0x5f800000031f9823 */ /* 0x000fc600000000ff */
[----:B------:R-:W-:-:S07]  /*4430*/  @!P1 IADD3 R15, PT, PT, R15, 0x40, RZ ;  /* 0x000000400f0f9810 */ /* 0x000fce0007ffe0ff */
.L_x_149:
[----:B------:R-:W-:Y:S01]  /*4440*/  LEA R28, R11, 0xc0800000, 0x17 ;  /* 0xc08000000b1c7811 */ /* 0x000fe200078eb8ff */
[----:B------:R-:W-:Y:S01]  /*4450*/  VIADD R25, R25, 0xffffff81 ;  /* 0xffffff8119197836 */ /* 0x000fe20000000000 */
[----:B------:R-:W-:Y:S03]  /*4460*/  BSSY.RECONVERGENT B2, `(.L_x_154) ;  /* 0x0000035000027945 */ /* 0x000fe60003800200 */
[----:B------:R-:W-:Y:S02]  /*4470*/  IMAD.IADD R32, R31, 0x1, -R28 ;  /* 0x000000011f207824 */ /* 0x000fe400078e0a1c */
[----:B------:R-:W-:Y:S02]  /*4480*/  IMAD R2, R25, -0x800000, R2 ;  /* 0xff80000019027824 */ /* 0x000fe400078e0202 */
[----:B------:R-:W0:Y:S01]  /*4490*/  MUFU.RCP R28, R32 ;  /* 0x00000020001c7308 */ /* 0x000e220000001000 */
[----:B------:R-:W-:-:S04]  /*44a0*/  FADD.FTZ R29, -R32, -RZ ;  /* 0x800000ff201d7221 */ /* 0x000fc80000010100 */
[----:B0-----:R-:W-:-:S04]  /*44b0*/  FFMA R31, R28, R29, 1 ;  /* 0x3f8000001c1f7423 */ /* 0x001fc8000000001d */
[----:B------:R-:W-:-:S04]  /*44c0*/  FFMA R31, R28, R31, R28 ;  /* 0x0000001f1c1f7223 */ /* 0x000fc8000000001c */
[----:B------:R-:W-:-:S04]  /*44d0*/  FFMA R28, R2, R31, RZ ;  /* 0x0000001f021c7223 */ /* 0x000fc800000000ff */
[----:B------:R-:W-:-:S04]  /*44e0*/  FFMA R30, R29, R28, R2 ;  /* 0x0000001c1d1e7223 */ /* 0x000fc80000000002 */
[----:B------:R-:W-:Y:S01]  /*44f0*/  FFMA R30, R31, R30, R28 ;  /* 0x0000001e1f1e7223 */ /* 0x000fe2000000001c */
[----:B------:R-:W-:-:S03]  /*4500*/  IADD3 R28, PT, PT, R25, 0x7f, -R11 ;  /* 0x0000007f191c7810 */ /* 0x000fc60007ffe80b */
[----:B------:R-:W-:Y:S02]  /*4510*/  FFMA R29, R29, R30, R2 ;  /* 0x0000001e1d1d7223 */ /* 0x000fe40000000002 */
[----:B------:R-:W-:Y:S02]  /*4520*/  IMAD.IADD R15, R28, 0x1, R15 ;  /* 0x000000011c0f7824 */ /* 0x000fe400078e020f */
[----:B------:R-:W-:-:S05]  /*4530*/  FFMA R2, R31, R29, R30 ;  /* 0x0000001d1f027223 */ /* 0x000fca000000001e */
[----:B------:R-:W-:-:S04]  /*4540*/  SHF.R.U32.HI R11, RZ, 0x17, R2 ;  /* 0x00000017ff0b7819 */ /* 0x000fc80000011602 */
[----:B------:R-:W-:-:S05]  /*4550*/  LOP3.LUT R28, R11, 0xff, RZ, 0xc0, !PT ;  /* 0x000000ff0b1c7812 */ /* 0x000fca00078ec0ff */
[----:B------:R-:W-:-:S04]  /*4560*/  IMAD.IADD R11, R28, 0x1, R15 ;  /* 0x000000011c0b7824 */ /* 0x000fc800078e020f */
[----:B------:R-:W-:-:S05]  /*4570*/  VIADD R25, R11, 0xffffffff ;  /* 0xffffffff0b197836 */ /* 0x000fca0000000000 */
        /* <DEDUP_REMOVED lines=9> */
[-CC-:B------:R-:W-:Y:S01]  /*4610*/  FFMA.RZ R15, R31, R29.reuse, R30.reuse ;  /* 0x0000001d1f0f7223 */ /* 0x180fe2000000c01e */
[----:B------:R-:W-:Y:S01]  /*4620*/  IADD3 R28, PT, PT, R11, 0x20, RZ ;  /* 0x000000200b1c7810 */ /* 0x000fe20007ffe0ff */
[CCC-:B------:R-:W-:Y:S01]  /*4630*/  FFMA.RP R25, R31.reuse, R29.reuse, R30.reuse ;  /* 0x0000001d1f197223 */ /* 0x1c0fe2000000801e */
[----:B------:R-:W-:Y:S01]  /*4640*/  FFMA.RM R30, R31, R29, R30 ;  /* 0x0000001d1f1e7223 */ /* 0x000fe2000000401e */
[----:B------:R-:W-:Y:S02]  /*4650*/  ISETP.NE.AND P2, PT, R11, RZ, PT ;  /* 0x000000ff0b00720c */ /* 0x000fe40003f45270 */
[----:B------:R-:W-:Y:S02]  /*4660*/  LOP3.LUT R15, R15, 0x7fffff, RZ, 0xc0, !PT ;  /* 0x007fffff0f0f7812 */ /* 0x000fe400078ec0ff */
[----:B------:R-:W-:Y:S01]  /*4670*/  ISETP.NE.AND P1, PT, R11, RZ, PT ;  /* 0x000000ff0b00720c */ /* 0x000fe20003f25270 */
[----:B------:R-:W-:Y:S01]  /*4680*/  IMAD.MOV R11, RZ, RZ, -R11 ;  /* 0x000000ffff0b7224 */ /* 0x000fe200078e0a0b */
[----:B------:R-:W-:-:S02]  /*4690*/  LOP3.LUT R15, R15, 0x800000, RZ, 0xfc, !PT ;  /* 0x008000000f0f7812 */ /* 0x000fc400078efcff */
[----:B------:R-:W-:Y:S02]  /*46a0*/  FSETP.NEU.FTZ.AND P0, PT, R25, R30, PT ;  /* 0x0000001e1900720b */ /* 0x000fe40003f1d000 */
[----:B------:R-:W-:Y:S02]  /*46b0*/  SHF.L.U32 R28, R15, R28, RZ ;  /* 0x0000001c0f1c7219 */ /* 0x000fe400000006ff */
[----:B------:R-:W-:Y:S02]  /*46c0*/  SEL R30, R11, RZ, P2 ;  /* 0x000000ff0b1e7207 */ /* 0x000fe40001000000 */
[----:B------:R-:W-:Y:S02]  /*46d0*/  ISETP.NE.AND P1, PT, R28, RZ, P1 ;  /* 0x000000ff1c00720c */ /* 0x000fe40000f25270 */
[----:B------:R-:W-:Y:S02]  /*46e0*/  SHF.R.U32.HI R30, RZ, R30, R15 ;  /* 0x0000001eff1e7219 */ /* 0x000fe4000001160f */
[----:B------:R-:W-:-:S02]  /*46f0*/  PLOP3.LUT P0, PT, P0, P1, PT, 0xf8, 0x8f ;  /* 0x00000000008f781c */ /* 0x000fc40000703f70 */
[----:B------:R-:W-:Y:S02]  /*4700*/  SHF.R.U32.HI R28, RZ, 0x1, R30 ;  /* 0x00000001ff1c7819 */ /* 0x000fe4000001161e */
[----:B------:R-:W-:-:S04]  /*4710*/  SEL R11, RZ, 0x1, !P0 ;  /* 0x00000001ff0b7807 */ /* 0x000fc80004000000 */
[----:B------:R-:W-:-:S04]  /*4720*/  LOP3.LUT R11, R11, 0x1, R28, 0xf8, !PT ;  /* 0x000000010b0b7812 */ /* 0x000fc800078ef81c */
[----:B------:R-:W-:-:S05]  /*4730*/  LOP3.LUT R11, R11, R30, RZ, 0xc0, !PT ;  /* 0x0000001e0b0b7212 */ /* 0x000fca00078ec0ff */
[----:B------:R-:W-:-:S05]  /*4740*/  IMAD.IADD R11, R28, 0x1, R11 ;  /* 0x000000011c0b7824 */ /* 0x000fca00078e020b */
[----:B------:R-:W-:Y:S01]  /*4750*/  LOP3.LUT R2, R11, R2, RZ, 0xfc, !PT ;  /* 0x000000020b027212 */ /* 0x000fe200078efcff */
[----:B------:R-:W-:Y:S06]  /*4760*/  BRA `(.L_x_157) ;  /* 0x0000000000107947 */ /* 0x000fec0003800000 */
.L_x_156:
[----:B------:R-:W-:-:S04]  /*4770*/  LOP3.LUT R2, R2, 0x80000000, RZ, 0xc0, !PT ;  /* 0x8000000002027812 */ /* 0x000fc800078ec0ff */
[----:B------:R-:W-:Y:S01]  /*4780*/  LOP3.LUT R2, R2, 0x7f800000, RZ, 0xfc, !PT ;  /* 0x7f80000002027812 */ /* 0x000fe200078efcff */
[----:B------:R-:W-:Y:S06]  /*4790*/  BRA `(.L_x_157) ;  /* 0x0000000000047947 */ /* 0x000fec0003800000 */
.L_x_155:
[----:B------:R-:W-:-:S07]  /*47a0*/  IMAD R2, R15, 0x800000, R2 ;  /* 0x008000000f027824 */ /* 0x000fce00078e0202 */
.L_x_157:
[----:B------:R-:W-:Y:S05]  /*47b0*/  BSYNC.RECONVERGENT B2 ;  /* 0x0000000000027941 */ /* 0x000fea0003800200 */
.L_x_154:
[----:B------:R-:W-:Y:S05]  /*47c0*/  BRA `(.L_x_158) ;  /* 0x0000000000207947 */ /* 0x000fea0003800000 */
.L_x_153:
[----:B------:R-:W-:-:S04]  /*47d0*/  LOP3.LUT R2, R31, 0x80000000, R2, 0x48, !PT ;  /* 0x800000001f027812 */ /* 0x000fc800078e4802 */
[----:B------:R-:W-:Y:S01]  /*47e0*/  LOP3.LUT R2, R2, 0x7f800000, RZ, 0xfc, !PT ;  /* 0x7f80000002027812 */ /* 0x000fe200078efcff */
[----:B------:R-:W-:Y:S06]  /*47f0*/  BRA `(.L_x_158) ;  /* 0x0000000000147947 */ /* 0x000fec0003800000 */
.L_x_152:
[----:B------:R-:W-:Y:S01]  /*4800*/  LOP3.LUT R2, R31, 0x80000000, R2, 0x48, !PT ;  /* 0x800000001f027812 */ /* 0x000fe200078e4802 */
[----:B------:R-:W-:Y:S06]  /*4810*/  BRA `(.L_x_158) ;  /* 0x00000000000c7947 */ /* 0x000fec0003800000 */
.L_x_151:
[----:B------:R-:W0:Y:S01]  /*4820*/  MUFU.RSQ R2, -QNAN ;  /* 0xffc0000000027908 */ /* 0x000e220000001400 */
[----:B------:R-:W-:Y:S05]  /*4830*/  BRA `(.L_x_158) ;  /* 0x0000000000047947 */ /* 0x000fea0003800000 */
.L_x_150:
[----:B------:R-:W-:-:S07]  /*4840*/  FADD.FTZ R2, R2, R3 ;  /* 0x0000000302027221 */ /* 0x000fce0000010000 */
.L_x_158:
[----:B------:R-:W-:Y:S05]  /*4850*/  BSYNC.RECONVERGENT B1 ;  /* 0x0000000000017941 */ /* 0x000fea0003800200 */
.L_x_148:
[----:B------:R-:W-:-:S04]  /*4860*/  IMAD.MOV.U32 R25, RZ, RZ, 0x0 ;  /* 0x00000000ff197424 */ /* 0x000fc800078e00ff */
[----:B0-----:R-:W-:Y:S05]  /*4870*/  RET.REL.NODEC R24 `(_Z21find_best_pins_kernelPiS_iiPmPhS1_i) ;  /* 0xffffffb418e07950 */ /* 0x001fea0003c3ffff */
.L_x_159:
        /* <DEDUP_REMOVED lines=16> */
.L_x_161:


//--------------------- .nv.shared.reserved.0     --------------------------
	.section	.nv.shared.reserved.0,"aw",@nobits
	.weak		__nv_reservedSMEM_offset_0_alias
	.size		__nv_reservedSMEM_offset_0_alias, 0, 64
	.other		__nv_reservedSMEM_offset_0_alias,@"STO_CUDA_RESERVED_SHARED STV_DEFAULT"
__nv_reservedSMEM_offset_0_alias:
	.zero		0
	.zero		64


//--------------------- .nv.constant0._Z19remove_lines_kernelPiS_iimS_S_iPhS0_iPm --------------------------
	.section	.nv.constant0._Z19remove_lines_kernelPiS_iimS_S_iPhS0_iPm,"a",@progbits
	.sectionflags	@""
	.align	4
.nv.constant0._Z19remove_lines_kernelPiS_iimS_S_iPhS0_iPm:
	.zero		984


//--------------------- .nv.constant0._Z21find_best_pins_kernelPiS_iiPmPhS1_i --------------------------
	.section	.nv.constant0._Z21find_best_pins_kernelPiS_iiPmPhS1_i,"a",@progbits
	.sectionflags	@""
	.align	4
.nv.constant0._Z21find_best_pins_kernelPiS_iiPmPhS1_i:
	.zero		948


//--------------------- SYMBOLS --------------------------

	.type		.nv.reservedSmem.offset0,@object
	.size		.nv.reservedSmem.offset0,0x4
